	.target	sm_90a

	.elftype	@"ET_EXEC"


//--------------------- .note.nv.tkinfo           --------------------------
	.section	.note.nv.tkinfo,"",@"SHT_NOTE"
	.sectionflags	@"SHF_NOTE_NV_TKINFO"
	.tkinfo
        /*0018*/ 	.word	0x00000002
        /*0030*/ 	.string	""
        /*0030*/ 	.string	"ptxas"
        /*0030*/ 	.string	"Cuda compilation tools, release 13.0, V13.0.88"
        /*0030*/ 	.string	"Build cuda_13.0.r13.0/compiler.36424714_0"
        /*0030*/ 	.string	"-arch sm_90a -m 64 "



//--------------------- .note.nv.cuinfo           --------------------------
	.section	.note.nv.cuinfo,"",@"SHT_NOTE"
	.sectionflags	@"SHF_NOTE_NV_CUINFO"
        /*0018*/ 	.short	0x0002
        /*001a*/ 	.short	0x005a
        /*001c*/ 	.short	0x0082
	.zero		2


//--------------------- .nv.info                  --------------------------
	.section	.nv.info,"",@"SHT_CUDA_INFO"
	.align	4


	//----- nvinfo : EIATTR_REGCOUNT
	.align		4
        /*0000*/ 	.byte	0x04, 0x2f
        /*0002*/ 	.short	(.L_15 - .L_14)
	.align		4
.L_14:
        /*0004*/ 	.word	index@(_ZN7cutlass13device_kernelINS_4gemm6kernel13GemmUniversalIN4cute5tupleIJiiiiEEENS1_10collective13CollectiveMmaINS1_34MainloopSm90TmaGmmaWarpSpecializedILi3ENS5_IJNS4_1CILi2EEENSA_ILi1EEESC_EEENS1_35KernelTmaWarpSpecializedCooperativeEEENS5_IJNSA_ILi128EEENSA_ILi64EEESH_EEENS_6half_tENS5_IJlSC_lEEESJ_SK_NS4_8TiledMMAINS4_8MMA_AtomIJNS4_4SM904GMMA25MMA_64x64x16_F32F16F16_SSILNSO_5MajorE0ELSQ_0ELNSO_7ScaleInE1ELSR_1EEEEEENS4_6LayoutISD_NS5_IJSC_NSA_ILi0EEESV_EEEEENS5_IJNS4_10UnderscoreESY_SY_EEEEENS4_13SM90_TMA_LOADENS4_14ComposedLayoutINS4_7SwizzleILi3ELi4ELi3EEENS4_18smem_ptr_flag_bitsILi16EEENSU_INS5_IJNSA_ILi8EEESH_EEENS5_IJSH_SC_EEEEEEEvNS4_8identityENS4_23SM90_TMA_LOAD_MULTICASTES1B_vS1C_EENS_8epilogue10collective6detail29Sm90TmaWarpSpecializedAdapterINS1G_15DefaultEpilogueISJ_SK_SK_NS1F_6thread17LinearCombinationISJ_Li1EffLNS1K_9ScaleType4KindE0ELNS_15FloatRoundStyleE2ESJ_EENS1_15EpilogueDefaultEEEEEvvEEEEvNT_6ParamsE)
        /*0008*/ 	.word	0x000000a8


	//----- nvinfo : EIATTR_FRAME_SIZE
	.align		4
.L_15:
        /*000c*/ 	.byte	0x04, 0x11
        /*000e*/ 	.short	(.L_17 - .L_16)
	.align		4
.L_16:
        /*0010*/ 	.word	index@(_ZN7cutlass13device_kernelINS_4gemm6kernel13GemmUniversalIN4cute5tupleIJiiiiEEENS1_10collective13CollectiveMmaINS1_34MainloopSm90TmaGmmaWarpSpecializedILi3ENS5_IJNS4_1CILi2EEENSA_ILi1EEESC_EEENS1_35KernelTmaWarpSpecializedCooperativeEEENS5_IJNSA_ILi128EEENSA_ILi64EEESH_EEENS_6half_tENS5_IJlSC_lEEESJ_SK_NS4_8TiledMMAINS4_8MMA_AtomIJNS4_4SM904GMMA25MMA_64x64x16_F32F16F16_SSILNSO_5MajorE0ELSQ_0ELNSO_7ScaleInE1ELSR_1EEEEEENS4_6LayoutISD_NS5_IJSC_NSA_ILi0EEESV_EEEEENS5_IJNS4_10UnderscoreESY_SY_EEEEENS4_13SM90_TMA_LOADENS4_14ComposedLayoutINS4_7SwizzleILi3ELi4ELi3EEENS4_18smem_ptr_flag_bitsILi16EEENSU_INS5_IJNSA_ILi8EEESH_EEENS5_IJSH_SC_EEEEEEEvNS4_8identityENS4_23SM90_TMA_LOAD_MULTICASTES1B_vS1C_EENS_8epilogue10collective6detail29Sm90TmaWarpSpecializedAdapterINS1G_15DefaultEpilogueISJ_SK_SK_NS1F_6thread17LinearCombinationISJ_Li1EffLNS1K_9ScaleType4KindE0ELNS_15FloatRoundStyleE2ESJ_EENS1_15EpilogueDefaultEEEEEvvEEEEvNT_6ParamsE)
        /*0014*/ 	.word	0x00000000


	//----- nvinfo : EIATTR_MIN_STACK_SIZE
	.align		4
.L_17:
        /*0018*/ 	.byte	0x04, 0x12
        /*001a*/ 	.short	(.L_19 - .L_18)
	.align		4
.L_18:
        /*001c*/ 	.word	index@(_ZN7cutlass13device_kernelINS_4gemm6kernel13GemmUniversalIN4cute5tupleIJiiiiEEENS1_10collective13CollectiveMmaINS1_34MainloopSm90TmaGmmaWarpSpecializedILi3ENS5_IJNS4_1CILi2EEENSA_ILi1EEESC_EEENS1_35KernelTmaWarpSpecializedCooperativeEEENS5_IJNSA_ILi128EEENSA_ILi64EEESH_EEENS_6half_tENS5_IJlSC_lEEESJ_SK_NS4_8TiledMMAINS4_8MMA_AtomIJNS4_4SM904GMMA25MMA_64x64x16_F32F16F16_SSILNSO_5MajorE0ELSQ_0ELNSO_7ScaleInE1ELSR_1EEEEEENS4_6LayoutISD_NS5_IJSC_NSA_ILi0EEESV_EEEEENS5_IJNS4_10UnderscoreESY_SY_EEEEENS4_13SM90_TMA_LOADENS4_14ComposedLayoutINS4_7SwizzleILi3ELi4ELi3EEENS4_18smem_ptr_flag_bitsILi16EEENSU_INS5_IJNSA_ILi8EEESH_EEENS5_IJSH_SC_EEEEEEEvNS4_8identityENS4_23SM90_TMA_LOAD_MULTICASTES1B_vS1C_EENS_8epilogue10collective6detail29Sm90TmaWarpSpecializedAdapterINS1G_15DefaultEpilogueISJ_SK_SK_NS1F_6thread17LinearCombinationISJ_Li1EffLNS1K_9ScaleType4KindE0ELNS_15FloatRoundStyleE2ESJ_EENS1_15EpilogueDefaultEEEEEvvEEEEvNT_6ParamsE)
        /*0020*/ 	.word	0x00000000
.L_19:


//--------------------- .nv.compat                --------------------------
	.section	.nv.compat,"",@"SHT_CUDA_COMPAT_INFO"
	.align	4
        /*0000*/ 	.byte	0x02, 0x09, 0x01, 0x00, 0x02, 0x02, 0x04, 0x00, 0x02, 0x05, 0x05, 0x00, 0x03, 0x07, 0x01, 0x01
        /*0010*/ 	.byte	0x02, 0x03, 0x01, 0x00, 0x02, 0x06, 0x01, 0x00, 0x04, 0x0b, 0x08, 0x00, 0x00, 0x00, 0x00, 0x00
        /*0020*/ 	.byte	0x00, 0x00, 0x00, 0x00


//--------------------- .nv.info._ZN7cutlass13device_kernelINS_4gemm6kernel13GemmUniversalIN4cute5tupleIJiiiiEEENS1_10collective13CollectiveMmaINS1_34MainloopSm90TmaGmmaWarpSpecializedILi3ENS5_IJNS4_1CILi2EEENSA_ILi1EEESC_EEENS1_35KernelTmaWarpSpecializedCooperativeEEENS5_IJNSA_ILi128EEENSA_ILi64EEESH_EEENS_6half_tENS5_IJlSC_lEEESJ_SK_NS4_8TiledMMAINS4_8MMA_AtomIJNS4_4SM904GMMA25MMA_64x64x16_F32F16F16_SSILNSO_5MajorE0ELSQ_0ELNSO_7ScaleInE1ELSR_1EEEEEENS4_6LayoutISD_NS5_IJSC_NSA_ILi0EEESV_EEEEENS5_IJNS4_10UnderscoreESY_SY_EEEEENS4_13SM90_TMA_LOADENS4_14ComposedLayoutINS4_7SwizzleILi3ELi4ELi3EEENS4_18smem_ptr_flag_bitsILi16EEENSU_INS5_IJNSA_ILi8EEESH_EEENS5_IJSH_SC_EEEEEEEvNS4_8identityENS4_23SM90_TMA_LOAD_MULTICASTES1B_vS1C_EENS_8epilogue10collective6detail29Sm90TmaWarpSpecializedAdapterINS1G_15DefaultEpilogueISJ_SK_SK_NS1F_6thread17LinearCombinationISJ_Li1EffLNS1K_9ScaleType4KindE0ELNS_15FloatRoundStyleE2ESJ_EENS1_15EpilogueDefaultEEEEEvvEEEEvNT_6ParamsE --------------------------
	.section	.nv.info._ZN7cutlass13device_kernelINS_4gemm6kernel13GemmUniversalIN4cute5tupleIJiiiiEEENS1_10collective13CollectiveMmaINS1_34MainloopSm90TmaGmmaWarpSpecializedILi3ENS5_IJNS4_1CILi2EEENSA_ILi1EEESC_EEENS1_35KernelTmaWarpSpecializedCooperativeEEENS5_IJNSA_ILi128EEENSA_ILi64EEESH_EEENS_6half_tENS5_IJlSC_lEEESJ_SK_NS4_8TiledMMAINS4_8MMA_AtomIJNS4_4SM904GMMA25MMA_64x64x16_F32F16F16_SSILNSO_5MajorE0ELSQ_0ELNSO_7ScaleInE1ELSR_1EEEEEENS4_6LayoutISD_NS5_IJSC_NSA_ILi0EEESV_EEEEENS5_IJNS4_10UnderscoreESY_SY_EEEEENS4_13SM90_TMA_LOADENS4_14ComposedLayoutINS4_7SwizzleILi3ELi4ELi3EEENS4_18smem_ptr_flag_bitsILi16EEENSU_INS5_IJNSA_ILi8EEESH_EEENS5_IJSH_SC_EEEEEEEvNS4_8identityENS4_23SM90_TMA_LOAD_MULTICASTES1B_vS1C_EENS_8epilogue10collective6detail29Sm90TmaWarpSpecializedAdapterINS1G_15DefaultEpilogueISJ_SK_SK_NS1F_6thread17LinearCombinationISJ_Li1EffLNS1K_9ScaleType4KindE0ELNS_15FloatRoundStyleE2ESJ_EENS1_15EpilogueDefaultEEEEEvvEEEEvNT_6ParamsE,"",@"SHT_CUDA_INFO"
	.sectionflags	@""
	.align	4


	//----- nvinfo : EIATTR_CUDA_API_VERSION
	.align		4
        /*0000*/ 	.byte	0x04, 0x37
        /*0002*/ 	.short	(.L_21 - .L_20)
.L_20:
        /*0004*/ 	.word	0x00000082


	//----- nvinfo : EIATTR_KPARAM_INFO
	.align		4
.L_21:
        /*0008*/ 	.byte	0x04, 0x17
        /*000a*/ 	.short	(.L_23 - .L_22)
.L_22:
        /*000c*/ 	.word	0x00000000
        /*0010*/ 	.short	0x0000
        /*0012*/ 	.short	0x0070
        /*0014*/ 	.byte	0x00, 0xf0, 0x01, 0x10


	//----- nvinfo : EIATTR_SPARSE_MMA_MASK
	.align		4
.L_23:
        /*0018*/ 	.byte	0x03, 0x50
        /*001a*/ 	.short	0x0000


	//----- nvinfo : EIATTR_MAXREG_COUNT
	.align		4
        /*001c*/ 	.byte	0x03, 0x1b
        /*001e*/ 	.short	0x00a8


	//----- nvinfo : EIATTR_NUM_BARRIERS
	.align		4
        /*0020*/ 	.byte	0x02, 0x4c
        /*0022*/ 	.byte	0x01
	.zero		1


	//----- nvinfo : EIATTR_EXTERNS
	.align		4
        /*0024*/ 	.byte	0x04, 0x0f
        /*0026*/ 	.short	(.L_25 - .L_24)


	//   ....[0]....
	.align		4
.L_24:
        /*0028*/ 	.word	index@(__assertfail)


	//----- nvinfo : EIATTR_MERCURY_ISA_VERSION
	.align		4
.L_25:
        /*002c*/ 	.byte	0x03, 0x5f
        /*002e*/ 	.short	0x0101


	//----- nvinfo : EIATTR_INT_WARP_WIDE_INSTR_OFFSETS
	.align		4
        /*0030*/ 	.byte	0x04, 0x31
        /*0032*/ 	.short	(.L_27 - .L_26)


	//   ....[0]....
.L_26:
        /*0034*/ 	.word	0x00000460


	//   ....[1]....
        /*0038*/ 	.word	0x00000490


	//   ....[2]....
        /*003c*/ 	.word	0x00000650


	//----- nvinfo : EIATTR_COOP_GROUP_MASK_REGIDS
	.align		4
.L_27:
        /*0040*/ 	.byte	0x04, 0x29
        /*0042*/ 	.short	(.L_29 - .L_28)


	//   ....[0]....
.L_28:
        /*0044*/ 	.word	0xffffffff


	//   ....[1]....
        /*0048*/ 	.word	0xffffffff


	//   ....[2]....
        /*004c*/ 	.word	0xffffffff


	//   ....[3]....
        /*0050*/ 	.word	0xffffffff


	//   ....[4]....
        /*0054*/ 	.word	0xffffffff


	//   ....[5]....
        /*0058*/ 	.word	0xffffffff


	//----- nvinfo : EIATTR_COOP_GROUP_INSTR_OFFSETS
	.align		4
.L_29:
        /*005c*/ 	.byte	0x04, 0x28
        /*005e*/ 	.short	(.L_31 - .L_30)


	//   ....[0]....
.L_30:
        /*0060*/ 	.word	0x00000060


	//   ....[1]....
        /*0064*/ 	.word	0x00000070


	//   ....[2]....
        /*0068*/ 	.word	0x00000130


	//   ....[3]....
        /*006c*/ 	.word	0x000002b0


	//   ....[4]....
        /*0070*/ 	.word	0x000007d0


	//   ....[5]....
        /*0074*/ 	.word	0x00001210


	//----- nvinfo : EIATTR_REG_RECONFIG
	.align		4
.L_31:
        /*0078*/ 	.byte	0x01, 0x54
	.zero		2


	//----- nvinfo : EIATTR_SYSCALL_OFFSETS
	.align		4
        /*007c*/ 	.byte	0x04, 0x46
        /*007e*/ 	.short	(.L_33 - .L_32)


	//   ....[0]....
.L_32:
        /*0080*/ 	.word	0x000013d0


	//----- nvinfo : EIATTR_MBARRIER_INSTR_OFFSETS
	.align		4
.L_33:
        /*0084*/ 	.byte	0x04, 0x39
        /*0086*/ 	.short	(.L_35 - .L_34)


	//   ....[0]....
.L_34:
        /*0088*/ 	.word	0x00000230
        /*008c*/ 	.word	0x000000ff
        /*0090*/ 	.word	0x00000000
        /*0094*/ 	.short	0x0100
        /*0096*/ 	.byte	0x08
	.zero		1


	//   ....[1]....
        /*0098*/ 	.word	0x00000240
        /*009c*/ 	.word	0x000000ff
        /*00a0*/ 	.word	0x00000018
        /*00a4*/ 	.short	0x0100
        /*00a6*/ 	.byte	0x08
	.zero		1


	//   ....[2]....
        /*00a8*/ 	.word	0x00000250
        /*00ac*/ 	.word	0x000000ff
        /*00b0*/ 	.word	0x00000008
        /*00b4*/ 	.short	0x0100
        /*00b6*/ 	.byte	0x08
	.zero		1


	//   ....[3]....
        /*00b8*/ 	.word	0x00000260
        /*00bc*/ 	.word	0x000000ff
        /*00c0*/ 	.word	0x00000020
        /*00c4*/ 	.short	0x0100
        /*00c6*/ 	.byte	0x08
	.zero		1


	//   ....[4]....
        /*00c8*/ 	.word	0x00000270
        /*00cc*/ 	.word	0x000000ff
        /*00d0*/ 	.word	0x00000010
        /*00d4*/ 	.short	0x0100
        /*00d6*/ 	.byte	0x08
	.zero		1


	//   ....[5]....
        /*00d8*/ 	.word	0x00000280
        /*00dc*/ 	.word	0x000000ff
        /*00e0*/ 	.word	0x00000028
        /*00e4*/ 	.short	0x0100
        /*00e6*/ 	.byte	0x08
	.zero		1


	//   ....[6]....
        /*00e8*/ 	.word	0x000006d0
        /*00ec*/ 	.word	0x000000ff
        /*00f0*/ 	.word	0x00000040
        /*00f4*/ 	.short	0x0100
        /*00f6*/ 	.byte	0x06
	.zero		1


	//   ....[7]....
        /*00f8*/ 	.word	0x00000760
        /*00fc*/ 	.word	0x000000ff
        /*0100*/ 	.word	0x00000048
        /*0104*/ 	.short	0x0100
        /*0106*/ 	.byte	0x06
	.zero		1


	//   ....[8]....
        /*0108*/ 	.word	0x00001490
        /*010c*/ 	.word	0x00000003
        /*0110*/ 	.word	0x00000000
        /*0114*/ 	.short	0x010a
        /*0116*/ 	.byte	0x3f
	.zero		1


	//   ....[9]....
        /*0118*/ 	.word	0x000014d0
        /*011c*/ 	.word	0x00000003
        /*0120*/ 	.word	0x00000000
        /*0124*/ 	.short	0x010a
        /*0126*/ 	.byte	0x3f
	.zero		1


	//   ....[10]....
        /*0128*/ 	.word	0x000018a0
        /*012c*/ 	.word	0x00000005
        /*0130*/ 	.word	0x00000000
        /*0134*/ 	.short	0x010a
        /*0136*/ 	.byte	0x3f
	.zero		1


	//   ....[11]....
        /*0138*/ 	.word	0x000018e0
        /*013c*/ 	.word	0x00000005
        /*0140*/ 	.word	0x00000000
        /*0144*/ 	.short	0x010a
        /*0146*/ 	.byte	0x3f
	.zero		1


	//   ....[12]....
        /*0148*/ 	.word	0x00001b40
        /*014c*/ 	.word	0x00000005
        /*0150*/ 	.word	0x00000000
        /*0154*/ 	.short	0x0101
        /*0156*/ 	.byte	0x3f
	.zero		1


	//   ....[13]....
        /*0158*/ 	.word	0x00001d60
        /*015c*/ 	.word	0x00000003
        /*0160*/ 	.word	0x00000000
        /*0164*/ 	.short	0x0101
        /*0166*/ 	.byte	0x3f
	.zero		1


	//   ....[14]....
        /*0168*/ 	.word	0x00005270
        /*016c*/ 	.word	0x00000017
        /*0170*/ 	.word	0x00000018
        /*0174*/ 	.short	0x010a
        /*0176*/ 	.byte	0x3f
	.zero		1


	//   ....[15]....
        /*0178*/ 	.word	0x000055e0
        /*017c*/ 	.word	0x00000003
        /*0180*/ 	.word	0x00000048
        /*0184*/ 	.short	0x0101
        /*0186*/ 	.byte	0x3f
	.zero		1


	//   ....[16]....
        /*0188*/ 	.word	0x00005d40
        /*018c*/ 	.word	0x00000007
        /*0190*/ 	.word	0x00000000
        /*0194*/ 	.short	0x010a
        /*0196*/ 	.byte	0x3f
	.zero		1


	//   ....[17]....
        /*0198*/ 	.word	0x00005dc0
        /*019c*/ 	.word	0x00000006
        /*01a0*/ 	.word	0x00000000
        /*01a4*/ 	.short	0x010a
        /*01a6*/ 	.byte	0x3f
	.zero		1


	//   ....[18]....
        /*01a8*/ 	.word	0x00005e50
        /*01ac*/ 	.word	0x00000003
        /*01b0*/ 	.word	0x00000000
        /*01b4*/ 	.short	0x010a
        /*01b6*/ 	.byte	0x3f
	.zero		1


	//   ....[19]....
        /*01b8*/ 	.word	0x00005eb0
        /*01bc*/ 	.word	0x00000003
        /*01c0*/ 	.word	0x00000000
        /*01c4*/ 	.short	0x010a
        /*01c6*/ 	.byte	0x3f
	.zero		1


	//   ....[20]....
        /*01c8*/ 	.word	0x00005f00
        /*01cc*/ 	.word	0x00000005
        /*01d0*/ 	.word	0x00000000
        /*01d4*/ 	.short	0x010a
        /*01d6*/ 	.byte	0x3f
	.zero		1


	//   ....[21]....
        /*01d8*/ 	.word	0x00005fd0
        /*01dc*/ 	.word	0x00000017
        /*01e0*/ 	.word	0x00000018
        /*01e4*/ 	.short	0x010a
        /*01e6*/ 	.byte	0x3f
	.zero		1


	//   ....[22]....
        /*01e8*/ 	.word	0x000060a0
        /*01ec*/ 	.word	0x00000007
        /*01f0*/ 	.word	0x00000000
        /*01f4*/ 	.short	0x010a
        /*01f6*/ 	.byte	0x3f
	.zero		1


	//   ....[23]....
        /*01f8*/ 	.word	0x000060f0
        /*01fc*/ 	.word	0x00000006
        /*0200*/ 	.word	0x00000000
        /*0204*/ 	.short	0x010a
        /*0206*/ 	.byte	0x3f
	.zero		1


	//----- nvinfo : EIATTR_NUM_MBARRIERS
	.align		4
.L_35:
        /*0208*/ 	.byte	0x03, 0x38
        /*020a*/ 	.short	0x0008


	//----- nvinfo : EIATTR_EXIT_INSTR_OFFSETS
	.align		4
        /*020c*/ 	.byte	0x04, 0x1c
        /*020e*/ 	.short	(.L_37 - .L_36)


	//   ....[0]....
.L_36:
        /*0210*/ 	.word	0x00000930


	//   ....[1]....
        /*0214*/ 	.word	0x00001140


	//   ....[2]....
        /*0218*/ 	.word	0x00004980


	//   ....[3]....
        /*021c*/ 	.word	0x00004ee0


	//   ....[4]....
        /*0220*/ 	.word	0x00005ea0


	//----- nvinfo : EIATTR_MAX_THREADS
	.align		4
.L_37:
        /*0224*/ 	.byte	0x04, 0x05
        /*0226*/ 	.short	(.L_39 - .L_38)
.L_38:
        /*0228*/ 	.word	0x00000180
        /*022c*/ 	.word	0x00000001
        /*0230*/ 	.word	0x00000001


	//----- nvinfo : EIATTR_CRS_STACK_SIZE
	.align		4
.L_39:
        /*0234*/ 	.byte	0x04, 0x1e
        /*0236*/ 	.short	(.L_41 - .L_40)
.L_40:
        /*0238*/ 	.word	0x00000000


	//----- nvinfo : EIATTR_CBANK_PARAM_SIZE
	.align		4
.L_41:
        /*023c*/ 	.byte	0x03, 0x19
        /*023e*/ 	.short	0x0470


	//----- nvinfo : EIATTR_PARAM_CBANK
	.align		4
        /*0240*/ 	.byte	0x04, 0x0a
        /*0242*/ 	.short	(.L_43 - .L_42)
	.align		4
.L_42:
        /*0244*/ 	.word	index@(.nv.constant0._ZN7cutlass13device_kernelINS_4gemm6kernel13GemmUniversalIN4cute5tupleIJiiiiEEENS1_10collective13CollectiveMmaINS1_34MainloopSm90TmaGmmaWarpSpecializedILi3ENS5_IJNS4_1CILi2EEENSA_ILi1EEESC_EEENS1_35KernelTmaWarpSpecializedCooperativeEEENS5_IJNSA_ILi128EEENSA_ILi64EEESH_EEENS_6half_tENS5_IJlSC_lEEESJ_SK_NS4_8TiledMMAINS4_8MMA_AtomIJNS4_4SM904GMMA25MMA_64x64x16_F32F16F16_SSILNSO_5MajorE0ELSQ_0ELNSO_7ScaleInE1ELSR_1EEEEEENS4_6LayoutISD_NS5_IJSC_NSA_ILi0EEESV_EEEEENS5_IJNS4_10UnderscoreESY_SY_EEEEENS4_13SM90_TMA_LOADENS4_14ComposedLayoutINS4_7SwizzleILi3ELi4ELi3EEENS4_18smem_ptr_flag_bitsILi16EEENSU_INS5_IJNSA_ILi8EEESH_EEENS5_IJSH_SC_EEEEEEEvNS4_8identityENS4_23SM90_TMA_LOAD_MULTICASTES1B_vS1C_EENS_8epilogue10collective6detail29Sm90TmaWarpSpecializedAdapterINS1G_15DefaultEpilogueISJ_SK_SK_NS1F_6thread17LinearCombinationISJ_Li1EffLNS1K_9ScaleType4KindE0ELNS_15FloatRoundStyleE2ESJ_EENS1_15EpilogueDefaultEEEEEvvEEEEvNT_6ParamsE)
        /*0248*/ 	.short	0x0210
        /*024a*/ 	.short	0x0470


	//----- nvinfo : EIATTR_SW_WAR
	.align		4
.L_43:
        /*024c*/ 	.byte	0x04, 0x36
        /*024e*/ 	.short	(.L_45 - .L_44)
.L_44:
        /*0250*/ 	.word	0x00000008
.L_45:


//--------------------- .nv.callgraph             --------------------------
	.section	.nv.callgraph,"",@"SHT_CUDA_CALLGRAPH"
	.align	4
	.sectionentsize	8
	.align		4
        /*0000*/ 	.word	0x00000000
	.align		4
        /*0004*/ 	.word	0xffffffff
	.align		4
        /*0008*/ 	.word	index@(_ZN7cutlass13device_kernelINS_4gemm6kernel13GemmUniversalIN4cute5tupleIJiiiiEEENS1_10collective13CollectiveMmaINS1_34MainloopSm90TmaGmmaWarpSpecializedILi3ENS5_IJNS4_1CILi2EEENSA_ILi1EEESC_EEENS1_35KernelTmaWarpSpecializedCooperativeEEENS5_IJNSA_ILi128EEENSA_ILi64EEESH_EEENS_6half_tENS5_IJlSC_lEEESJ_SK_NS4_8TiledMMAINS4_8MMA_AtomIJNS4_4SM904GMMA25MMA_64x64x16_F32F16F16_SSILNSO_5MajorE0ELSQ_0ELNSO_7ScaleInE1ELSR_1EEEEEENS4_6LayoutISD_NS5_IJSC_NSA_ILi0EEESV_EEEEENS5_IJNS4_10UnderscoreESY_SY_EEEEENS4_13SM90_TMA_LOADENS4_14ComposedLayoutINS4_7SwizzleILi3ELi4ELi3EEENS4_18smem_ptr_flag_bitsILi16EEENSU_INS5_IJNSA_ILi8EEESH_EEENS5_IJSH_SC_EEEEEEEvNS4_8identityENS4_23SM90_TMA_LOAD_MULTICASTES1B_vS1C_EENS_8epilogue10collective6detail29Sm90TmaWarpSpecializedAdapterINS1G_15DefaultEpilogueISJ_SK_SK_NS1F_6thread17LinearCombinationISJ_Li1EffLNS1K_9ScaleType4KindE0ELNS_15FloatRoundStyleE2ESJ_EENS1_15EpilogueDefaultEEEEEvvEEEEvNT_6ParamsE)
	.align		4
        /*000c*/ 	.word	index@(__assertfail)
	.align		4
        /*0010*/ 	.word	0x00000000
	.align		4
        /*0014*/ 	.word	0xfffffffe
	.align		4
        /*0018*/ 	.word	0x00000000
	.align		4
        /*001c*/ 	.word	0xfffffffd
	.align		4
        /*0020*/ 	.word	0x00000000
	.align		4
        /*0024*/ 	.word	0xfffffffc


//--------------------- .nv.constant4             --------------------------
	.section	.nv.constant4,"a",@progbits
	.align	8
	.align		8
.nv.constant4:
        /*0000*/ 	.dword	__assertfail
	.align		8
        /*0008*/ 	.dword	__unnamed_1
	.align		8
        /*0010*/ 	.dword	_ZN39_INTERNAL_b3871bb3_4_k_cu_a4ed090c_35464cuda3std3__45__cpo5beginE
	.align		8
        /*0018*/ 	.dword	_ZN39_INTERNAL_b3871bb3_4_k_cu_a4ed090c_35464cuda3std3__45__cpo3endE
	.align		8
        /*0020*/ 	.dword	_ZN39_INTERNAL_b3871bb3_4_k_cu_a4ed090c_35464cuda3std3__45__cpo6cbeginE
	.align		8
        /*0028*/ 	.dword	_ZN39_INTERNAL_b3871bb3_4_k_cu_a4ed090c_35464cuda3std3__45__cpo4cendE
	.align		8
        /*0030*/ 	.dword	_ZN39_INTERNAL_b3871bb3_4_k_cu_a4ed090c_35464cuda3std3__441_GLOBAL__N__b3871bb3_4_k_cu_a4ed090c_35466ignoreE
	.align		8
        /*0038*/ 	.dword	_ZN39_INTERNAL_b3871bb3_4_k_cu_a4ed090c_35464cuda3std3__419piecewise_constructE
	.align		8
        /*0040*/ 	.dword	_ZN39_INTERNAL_b3871bb3_4_k_cu_a4ed090c_35464cuda3std3__48in_placeE
	.align		8
        /*0048*/ 	.dword	_ZN39_INTERNAL_b3871bb3_4_k_cu_a4ed090c_35464cuda3std6ranges3__45__cpo4swapE
	.align		8
        /*0050*/ 	.dword	_ZN39_INTERNAL_b3871bb3_4_k_cu_a4ed090c_35464cuda3std6ranges3__45__cpo9iter_moveE
	.align		8
        /*0058*/ 	.dword	_ZN39_INTERNAL_b3871bb3_4_k_cu_a4ed090c_35464cute7productE
	.align		8
        /*0060*/ 	.dword	_ZN39_INTERNAL_b3871bb3_4_k_cu_a4ed090c_35464cute1_E
	.align		8
        /*0068*/ 	.dword	$str$22
	.align		8
        /*0070*/ 	.dword	$str$23


//--------------------- .text._ZN7cutlass13device_kernelINS_4gemm6kernel13GemmUniversalIN4cute5tupleIJiiiiEEENS1_10collective13CollectiveMmaINS1_34MainloopSm90TmaGmmaWarpSpecializedILi3ENS5_IJNS4_1CILi2EEENSA_ILi1EEESC_EEENS1_35KernelTmaWarpSpecializedCooperativeEEENS5_IJNSA_ILi128EEENSA_ILi64EEESH_EEENS_6half_tENS5_IJlSC_lEEESJ_SK_NS4_8TiledMMAINS4_8MMA_AtomIJNS4_4SM904GMMA25MMA_64x64x16_F32F16F16_SSILNSO_5MajorE0ELSQ_0ELNSO_7ScaleInE1ELSR_1EEEEEENS4_6LayoutISD_NS5_IJSC_NSA_ILi0EEESV_EEEEENS5_IJNS4_10UnderscoreESY_SY_EEEEENS4_13SM90_TMA_LOADENS4_14ComposedLayoutINS4_7SwizzleILi3ELi4ELi3EEENS4_18smem_ptr_flag_bitsILi16EEENSU_INS5_IJNSA_ILi8EEESH_EEENS5_IJSH_SC_EEEEEEEvNS4_8identityENS4_23SM90_TMA_LOAD_MULTICASTES1B_vS1C_EENS_8epilogue10collective6detail29Sm90TmaWarpSpecializedAdapterINS1G_15DefaultEpilogueISJ_SK_SK_NS1F_6thread17LinearCombinationISJ_Li1EffLNS1K_9ScaleType4KindE0ELNS_15FloatRoundStyleE2ESJ_EENS1_15EpilogueDefaultEEEEEvvEEEEvNT_6ParamsE --------------------------
	.section	.text._ZN7cutlass13device_kernelINS_4gemm6kernel13GemmUniversalIN4cute5tupleIJiiiiEEENS1_10collective13CollectiveMmaINS1_34MainloopSm90TmaGmmaWarpSpecializedILi3ENS5_IJNS4_1CILi2EEENSA_ILi1EEESC_EEENS1_35KernelTmaWarpSpecializedCooperativeEEENS5_IJNSA_ILi128EEENSA_ILi64EEESH_EEENS_6half_tENS5_IJlSC_lEEESJ_SK_NS4_8TiledMMAINS4_8MMA_AtomIJNS4_4SM904GMMA25MMA_64x64x16_F32F16F16_SSILNSO_5MajorE0ELSQ_0ELNSO_7ScaleInE1ELSR_1EEEEEENS4_6LayoutISD_NS5_IJSC_NSA_ILi0EEESV_EEEEENS5_IJNS4_10UnderscoreESY_SY_EEEEENS4_13SM90_TMA_LOADENS4_14ComposedLayoutINS4_7SwizzleILi3ELi4ELi3EEENS4_18smem_ptr_flag_bitsILi16EEENSU_INS5_IJNSA_ILi8EEESH_EEENS5_IJSH_SC_EEEEEEEvNS4_8identityENS4_23SM90_TMA_LOAD_MULTICASTES1B_vS1C_EENS_8epilogue10collective6detail29Sm90TmaWarpSpecializedAdapterINS1G_15DefaultEpilogueISJ_SK_SK_NS1F_6thread17LinearCombinationISJ_Li1EffLNS1K_9ScaleType4KindE0ELNS_15FloatRoundStyleE2ESJ_EENS1_15EpilogueDefaultEEEEEvvEEEEvNT_6ParamsE,"ax",@progbits
	.align	128
.text._ZN7cutlass13device_kernelINS_4gemm6kernel13GemmUniversalIN4cute5tupleIJiiiiEEENS1_10collective13CollectiveMmaINS1_34MainloopSm90TmaGmmaWarpSpecializedILi3ENS5_IJNS4_1CILi2EEENSA_ILi1EEESC_EEENS1_35KernelTmaWarpSpecializedCooperativeEEENS5_IJNSA_ILi128EEENSA_ILi64EEESH_EEENS_6half_tENS5_IJlSC_lEEESJ_SK_NS4_8TiledMMAINS4_8MMA_AtomIJNS4_4SM904GMMA25MMA_64x64x16_F32F16F16_SSILNSO_5MajorE0ELSQ_0ELNSO_7ScaleInE1ELSR_1EEEEEENS4_6LayoutISD_NS5_IJSC_NSA_ILi0EEESV_EEEEENS5_IJNS4_10UnderscoreESY_SY_EEEEENS4_13SM90_TMA_LOADENS4_14ComposedLayoutINS4_7SwizzleILi3ELi4ELi3EEENS4_18smem_ptr_flag_bitsILi16EEENSU_INS5_IJNSA_ILi8EEESH_EEENS5_IJSH_SC_EEEEEEEvNS4_8identityENS4_23SM90_TMA_LOAD_MULTICASTES1B_vS1C_EENS_8epilogue10collective6detail29Sm90TmaWarpSpecializedAdapterINS1G_15DefaultEpilogueISJ_SK_SK_NS1F_6thread17LinearCombinationISJ_Li1EffLNS1K_9ScaleType4KindE0ELNS_15FloatRoundStyleE2ESJ_EENS1_15EpilogueDefaultEEEEEvvEEEEvNT_6ParamsE:
        .type           _ZN7cutlass13device_kernelINS_4gemm6kernel13GemmUniversalIN4cute5tupleIJiiiiEEENS1_10collective13CollectiveMmaINS1_34MainloopSm90TmaGmmaWarpSpecializedILi3ENS5_IJNS4_1CILi2EEENSA_ILi1EEESC_EEENS1_35KernelTmaWarpSpecializedCooperativeEEENS5_IJNSA_ILi128EEENSA_ILi64EEESH_EEENS_6half_tENS5_IJlSC_lEEESJ_SK_NS4_8TiledMMAINS4_8MMA_AtomIJNS4_4SM904GMMA25MMA_64x64x16_F32F16F16_SSILNSO_5MajorE0ELSQ_0ELNSO_7ScaleInE1ELSR_1EEEEEENS4_6LayoutISD_NS5_IJSC_NSA_ILi0EEESV_EEEEENS5_IJNS4_10UnderscoreESY_SY_EEEEENS4_13SM90_TMA_LOADENS4_14ComposedLayoutINS4_7SwizzleILi3ELi4ELi3EEENS4_18smem_ptr_flag_bitsILi16EEENSU_INS5_IJNSA_ILi8EEESH_EEENS5_IJSH_SC_EEEEEEEvNS4_8identityENS4_23SM90_TMA_LOAD_MULTICASTES1B_vS1C_EENS_8epilogue10collective6detail29Sm90TmaWarpSpecializedAdapterINS1G_15DefaultEpilogueISJ_SK_SK_NS1F_6thread17LinearCombinationISJ_Li1EffLNS1K_9ScaleType4KindE0ELNS_15FloatRoundStyleE2ESJ_EENS1_15EpilogueDefaultEEEEEvvEEEEvNT_6ParamsE,@function
        .size           _ZN7cutlass13device_kernelINS_4gemm6kernel13GemmUniversalIN4cute5tupleIJiiiiEEENS1_10collective13CollectiveMmaINS1_34MainloopSm90TmaGmmaWarpSpecializedILi3ENS5_IJNS4_1CILi2EEENSA_ILi1EEESC_EEENS1_35KernelTmaWarpSpecializedCooperativeEEENS5_IJNSA_ILi128EEENSA_ILi64EEESH_EEENS_6half_tENS5_IJlSC_lEEESJ_SK_NS4_8TiledMMAINS4_8MMA_AtomIJNS4_4SM904GMMA25MMA_64x64x16_F32F16F16_SSILNSO_5MajorE0ELSQ_0ELNSO_7ScaleInE1ELSR_1EEEEEENS4_6LayoutISD_NS5_IJSC_NSA_ILi0EEESV_EEEEENS5_IJNS4_10UnderscoreESY_SY_EEEEENS4_13SM90_TMA_LOADENS4_14ComposedLayoutINS4_7SwizzleILi3ELi4ELi3EEENS4_18smem_ptr_flag_bitsILi16EEENSU_INS5_IJNSA_ILi8EEESH_EEENS5_IJSH_SC_EEEEEEEvNS4_8identityENS4_23SM90_TMA_LOAD_MULTICASTES1B_vS1C_EENS_8epilogue10collective6detail29Sm90TmaWarpSpecializedAdapterINS1G_15DefaultEpilogueISJ_SK_SK_NS1F_6thread17LinearCombinationISJ_Li1EffLNS1K_9ScaleType4KindE0ELNS_15FloatRoundStyleE2ESJ_EENS1_15EpilogueDefaultEEEEEvvEEEEvNT_6ParamsE,(.L_x_133 - _ZN7cutlass13device_kernelINS_4gemm6kernel13GemmUniversalIN4cute5tupleIJiiiiEEENS1_10collective13CollectiveMmaINS1_34MainloopSm90TmaGmmaWarpSpecializedILi3ENS5_IJNS4_1CILi2EEENSA_ILi1EEESC_EEENS1_35KernelTmaWarpSpecializedCooperativeEEENS5_IJNSA_ILi128EEENSA_ILi64EEESH_EEENS_6half_tENS5_IJlSC_lEEESJ_SK_NS4_8TiledMMAINS4_8MMA_AtomIJNS4_4SM904GMMA25MMA_64x64x16_F32F16F16_SSILNSO_5MajorE0ELSQ_0ELNSO_7ScaleInE1ELSR_1EEEEEENS4_6LayoutISD_NS5_IJSC_NSA_ILi0EEESV_EEEEENS5_IJNS4_10UnderscoreESY_SY_EEEEENS4_13SM90_TMA_LOADENS4_14ComposedLayoutINS4_7SwizzleILi3ELi4ELi3EEENS4_18smem_ptr_flag_bitsILi16EEENSU_INS5_IJNSA_ILi8EEESH_EEENS5_IJSH_SC_EEEEEEEvNS4_8identityENS4_23SM90_TMA_LOAD_MULTICASTES1B_vS1C_EENS_8epilogue10collective6detail29Sm90TmaWarpSpecializedAdapterINS1G_15DefaultEpilogueISJ_SK_SK_NS1F_6thread17LinearCombinationISJ_Li1EffLNS1K_9ScaleType4KindE0ELNS_15FloatRoundStyleE2ESJ_EENS1_15EpilogueDefaultEEEEEvvEEEEvNT_6ParamsE)
        .other          _ZN7cutlass13device_kernelINS_4gemm6kernel13GemmUniversalIN4cute5tupleIJiiiiEEENS1_10collective13CollectiveMmaINS1_34MainloopSm90TmaGmmaWarpSpecializedILi3ENS5_IJNS4_1CILi2EEENSA_ILi1EEESC_EEENS1_35KernelTmaWarpSpecializedCooperativeEEENS5_IJNSA_ILi128EEENSA_ILi64EEESH_EEENS_6half_tENS5_IJlSC_lEEESJ_SK_NS4_8TiledMMAINS4_8MMA_AtomIJNS4_4SM904GMMA25MMA_64x64x16_F32F16F16_SSILNSO_5MajorE0ELSQ_0ELNSO_7ScaleInE1ELSR_1EEEEEENS4_6LayoutISD_NS5_IJSC_NSA_ILi0EEESV_EEEEENS5_IJNS4_10UnderscoreESY_SY_EEEEENS4_13SM90_TMA_LOADENS4_14ComposedLayoutINS4_7SwizzleILi3ELi4ELi3EEENS4_18smem_ptr_flag_bitsILi16EEENSU_INS5_IJNSA_ILi8EEESH_EEENS5_IJSH_SC_EEEEEEEvNS4_8identityENS4_23SM90_TMA_LOAD_MULTICASTES1B_vS1C_EENS_8epilogue10collective6detail29Sm90TmaWarpSpecializedAdapterINS1G_15DefaultEpilogueISJ_SK_SK_NS1F_6thread17LinearCombinationISJ_Li1EffLNS1K_9ScaleType4KindE0ELNS_15FloatRoundStyleE2ESJ_EENS1_15EpilogueDefaultEEEEEvvEEEEvNT_6ParamsE,@"STO_CUDA_ENTRY STV_DEFAULT"
_ZN7cutlass13device_kernelINS_4gemm6kernel13GemmUniversalIN4cute5tupleIJiiiiEEENS1_10collective13CollectiveMmaINS1_34MainloopSm90TmaGmmaWarpSpecializedILi3ENS5_IJNS4_1CILi2EEENSA_ILi1EEESC_EEENS1_35KernelTmaWarpSpecializedCooperativeEEENS5_IJNSA_ILi128EEENSA_ILi64EEESH_EEENS_6half_tENS5_IJlSC_lEEESJ_SK_NS4_8TiledMMAINS4_8MMA_AtomIJNS4_4SM904GMMA25MMA_64x64x16_F32F16F16_SSILNSO_5MajorE0ELSQ_0ELNSO_7ScaleInE1ELSR_1EEEEEENS4_6LayoutISD_NS5_IJSC_NSA_ILi0EEESV_EEEEENS5_IJNS4_10UnderscoreESY_SY_EEEEENS4_13SM90_TMA_LOADENS4_14ComposedLayoutINS4_7SwizzleILi3ELi4ELi3EEENS4_18smem_ptr_flag_bitsILi16EEENSU_INS5_IJNSA_ILi8EEESH_EEENS5_IJSH_SC_EEEEEEEvNS4_8identityENS4_23SM90_TMA_LOAD_MULTICASTES1B_vS1C_EENS_8epilogue10collective6detail29Sm90TmaWarpSpecializedAdapterINS1G_15DefaultEpilogueISJ_SK_SK_NS1F_6thread17LinearCombinationISJ_Li1EffLNS1K_9ScaleType4KindE0ELNS_15FloatRoundStyleE2ESJ_EENS1_15EpilogueDefaultEEEEEvvEEEEvNT_6ParamsE:
[----:B------:R-:W0:Y:S01]  /*0000*/  LDC R1, c[0x0][0x28] ;  /* 0x00000a00ff017b82 */ /* 0x000e220000000800 */
[----:B------:R-:W1:Y:S01]  /*0010*/  S2R R18, SR_TID.X ;  /* 0x0000000000127919 */ /* 0x000e620000002100 */
[----:B------:R-:W-:Y:S01]  /*0020*/  ELECT P0, URZ, PT ;  /* 0x00000000003f782f */ /* 0x000fe20003800000 */
[----:B------:R-:W-:Y:S01]  /*0030*/  BSSY B0, `(.L_x_0) ;  /* 0x000000f000007945 */ /* 0x000fe20003800000 */
[--C-:B-1----:R-:W-:Y:S02]  /*0040*/  SHF.R.U32.HI R0, RZ, 0x5, R18.reuse ;  /* 0x00000005ff007819 */ /* 0x102fe40000011612 */
[----:B------:R-:W-:-:S03]  /*0050*/  SHF.R.U32.HI R3, RZ, 0x7, R18 ;  /* 0x00000007ff037819 */ /* 0x000fc60000011612 */
[----:B------:R-:W1:Y:S04]  /*0060*/  SHFL.IDX PT, R2, R0, RZ, 0x1f ;  /* 0x00001fff00027589 */ /* 0x000e6800000e0000 */
[----:B------:R2:W3:Y:S01]  /*0070*/  SHFL.IDX PT, R5, R3, RZ, 0x1f ;  /* 0x00001fff03057589 */ /* 0x0004e200000e0000 */
[----:B-1----:R-:W-:-:S13]  /*0080*/  ISETP.NE.OR P0, PT, R2, RZ, !P0 ;  /* 0x000000ff0200720c */ /* 0x002fda0004705670 */
[----:B0-23--:R-:W-:Y:S05]  /*0090*/  @P0 BRA `(.L_x_1) ;  /* 0x0000000000200947 */ /* 0x00dfea0003800000 */
[----:B------:R-:W-:Y:S02]  /*00a0*/  ULDC.64 UR4, c[0x0][0x198] ;  /* 0x0000660000047ab9 */ /* 0x000fe40000000a00 */
[----:B------:R-:W-:Y:S02]  /*00b0*/  UIADD3 UR6, UP0, UR4, 0xf0, URZ ;  /* 0x000000f004067890 */ /* 0x000fe4000ff1e03f */
[----:B------:R-:W-:Y:S02]  /*00c0*/  UIADD3 UR4, UP1, UR4, 0x1f0, URZ ;  /* 0x000001f004047890 */ /* 0x000fe4000ff3e03f */
[----:B------:R-:W-:Y:S02]  /*00d0*/  UIADD3.X UR7, URZ, UR5, URZ, UP0, !UPT ;  /* 0x000000053f077290 */ /* 0x000fe400087fe43f */
[----:B------:R-:W-:-:S07]  /*00e0*/  UIADD3.X UR5, URZ, UR5, URZ, UP1, !UPT ;  /* 0x000000053f057290 */ /* 0x000fce0008ffe43f */
[----:B------:R0:W-:Y:S02]  /*00f0*/  UTMACCTL.PF [UR6] ;  /* 0x00000000060079b9 */ /* 0x0001e40008040000 */
[----:B------:R0:W-:Y:S02]  /*0100*/  UTMACCTL.PF [UR4] ;  /* 0x00000000040079b9 */ /* 0x0001e40008040000 */
[----:B0-----:R-:W-:Y:S01]  /*0110*/  NOP ;  /* 0x0000000000007918 */ /* 0x001fe20000000000 */
.L_x_1:
[----:B------:R-:W-:Y:S05]  /*0120*/  BSYNC B0 ;  /* 0x0000000000007941 */ /* 0x000fea0003800000 */
.L_x_0:
[----:B------:R-:W0:Y:S02]  /*0130*/  SHFL.IDX PT, R3, R0, RZ, 0x1f ;  /* 0x00001fff00037589 */ /* 0x000e2400000e0000 */
[----:B0-----:R-:W-:-:S13]  /*0140*/  ISETP.NE.AND P0, PT, R3, RZ, PT ;  /* 0x000000ff0300720c */ /* 0x001fda0003f05270 */
[----:B------:R-:W-:Y:S05]  /*0150*/  @P0 BRA `(.L_x_2) ;  /* 0x0000000000500947 */ /* 0x000fea0003800000 */
[----:B------:R-:W0:Y:S01]  /*0160*/  S2UR UR8, SR_CgaCtaId ;  /* 0x00000000000879c3 */ /* 0x000e220000008800 */
[----:B------:R-:W-:Y:S01]  /*0170*/  UMOV UR4, 0x400 ;  /* 0x0000040000047882 */ /* 0x000fe20000000000 */
[----:B------:R-:W-:Y:S01]  /*0180*/  UMOV UR5, 0x1 ;  /* 0x0000000100057882 */ /* 0x000fe20000000000 */
[----:B------:R-:W-:Y:S01]  /*0190*/  UMOV UR6, 0x4 ;  /* 0x0000000400067882 */ /* 0x000fe20000000000 */
[----:B------:R-:W-:Y:S01]  /*01a0*/  ELECT P0, URZ, PT ;  /* 0x00000000003f782f */ /* 0x000fe20003800000 */
[----:B------:R-:W-:-:S04]  /*01b0*/  UIADD3 UR6, -UR6, 0x100000, URZ ;  /* 0x0010000006067890 */ /* 0x000fc8000fffe13f */
[----:B------:R-:W-:Y:S02]  /*01c0*/  USHF.L.U32 UR7, UR6, 0xb, URZ ;  /* 0x0000000b06077899 */ /* 0x000fe4000800063f */
[----:B------:R-:W-:Y:S02]  /*01d0*/  USHF.L.U32 UR6, UR6, 0x1, URZ ;  /* 0x0000000106067899 */ /* 0x000fe4000800063f */
[----:B0-----:R-:W-:Y:S02]  /*01e0*/  ULEA UR8, UR8, UR4, 0x18 ;  /* 0x0000000408087291 */ /* 0x001fe4000f8ec03f */
[----:B------:R-:W-:-:S04]  /*01f0*/  UIADD3 UR4, -UR5, 0x100000, URZ ;  /* 0x0010000005047890 */ /* 0x000fc8000fffe13f */
[----:B------:R-:W-:Y:S02]  /*0200*/  USHF.L.U32 UR5, UR4, 0xb, URZ ;  /* 0x0000000b04057899 */ /* 0x000fe4000800063f */
[----:B------:R-:W-:Y:S01]  /*0210*/  USHF.L.U32 UR4, UR4, 0x1, URZ ;  /* 0x0000000104047899 */ /* 0x000fe2000800063f */
[----:B------:R-:W0:Y:S11]  /*0220*/  FENCE.VIEW.ASYNC.S ;  /* 0x00000000000073c6 */ /* 0x000e360000000000 */
[----:B0-----:R0:W1:Y:S01]  /*0230*/  SYNCS.EXCH.64 URZ, [UR8], UR4 ;  /* 0x00000004083f75b2 */ /* 0x0010620008000100 */
[----:B------:R0:W2:Y:S01]  /*0240*/  SYNCS.EXCH.64 URZ, [UR8+0x18], UR6 ;  /* 0x00001806083f75b2 */ /* 0x0000a20008000100 */
[----:B------:R0:W3:Y:S01]  /*0250*/  SYNCS.EXCH.64 URZ, [UR8+0x8], UR4 ;  /* 0x00000804083f75b2 */ /* 0x0000e20008000100 */
[----:B------:R0:W4:Y:S01]  /*0260*/  SYNCS.EXCH.64 URZ, [UR8+0x20], UR6 ;  /* 0x00002006083f75b2 */ /* 0x0001220008000100 */
[----:B------:R0:W0:Y:S01]  /*0270*/  SYNCS.EXCH.64 URZ, [UR8+0x10], UR4 ;  /* 0x00001004083f75b2 */ /* 0x0000220008000100 */
[----:B------:R0:W0:Y:S01]  /*0280*/  SYNCS.EXCH.64 URZ, [UR8+0x28], UR6 ;  /* 0x00002806083f75b2 */ /* 0x0000220008000100 */
[----:B------:R-:W-:Y:S01]  /*0290*/  NOP ;  /* 0x0000000000007918 */ /* 0x000fe20000000000 */
.L_x_2:
[----:B------:R-:W-:Y:S01]  /*02a0*/  SHF.R.S32.HI R7, RZ, 0x1f, R18 ;  /* 0x0000001fff077819 */ /* 0x000fe20000011412 */
[----:B------:R-:W5:Y:S01]  /*02b0*/  SHFL.IDX PT, R0, R0, RZ, 0x1f ;  /* 0x00001fff00007589 */ /* 0x000f6200000e0000 */
[----:B0-----:R-:W0:Y:S01]  /*02c0*/  S2UR UR8, SR_CTAID.X ;  /* 0x00000000000879c3 */ /* 0x001e220000002500 */
[----:B------:R-:W-:Y:S02]  /*02d0*/  ELECT P0, URZ, PT ;  /* 0x00000000003f782f */ /* 0x000fe40003800000 */
[----:B------:R-:W-:Y:S01]  /*02e0*/  LEA.HI R7, R7, R18, RZ, 0x7 ;  /* 0x0000001207077211 */ /* 0x000fe200078f38ff */
[----:B------:R-:W1:Y:S01]  /*02f0*/  S2R R4, SR_CTAID.Y ;  /* 0x0000000000047919 */ /* 0x000e620000002600 */
[----:B------:R-:W-:Y:S01]  /*0300*/  SHF.R.S32.HI R8, RZ, 0x1f, R3 ;  /* 0x0000001fff087819 */ /* 0x000fe20000011403 */
[----:B------:R-:W-:Y:S01]  /*0310*/  ULDC UR4, c[0x0][0x150] ;  /* 0x0000540000047ab9 */ /* 0x000fe20000000800 */
[----:B------:R-:W-:Y:S01]  /*0320*/  LOP3.LUT R7, R7, 0xffffff80, RZ, 0xc0, !PT ;  /* 0xffffff8007077812 */ /* 0x000fe200078ec0ff */
[----:B------:R-:W-:Y:S01]  /*0330*/  NOP ;  /* 0x0000000000007918 */ /* 0x000fe20000000000 */
[----:B------:R-:W-:Y:S01]  /*0340*/  LEA.HI R8, R8, R3, RZ, 0x2 ;  /* 0x0000000308087211 */ /* 0x000fe200078f10ff */
[----:B------:R-:W2:Y:S01]  /*0350*/  LDC R10, c[0x0][0x144] ;  /* 0x00005100ff0a7b82 */ /* 0x000ea20000000800 */
[----:B------:R-:W-:Y:S01]  /*0360*/  NOP ;  /* 0x0000000000007918 */ /* 0x000fe20000000000 */
[----:B------:R-:W-:Y:S01]  /*0370*/  IMAD.IADD R6, R18, 0x1, -R7 ;  /* 0x0000000112067824 */ /* 0x000fe200078e0a07 */
[----:B------:R-:W-:Y:S01]  /*0380*/  LOP3.LUT R8, R8, 0x3ffffffc, RZ, 0xc0, !PT ;  /* 0x3ffffffc08087812 */ /* 0x000fe200078ec0ff */
[----:B------:R-:W-:Y:S01]  /*0390*/  IMAD.MOV.U32 R23, RZ, RZ, 0x1 ;  /* 0x00000001ff177424 */ /* 0x000fe200078e00ff */
[----:B------:R-:W-:-:S02]  /*03a0*/  ISETP.NE.AND P3, PT, R5, RZ, PT ;  /* 0x000000ff0500720c */ /* 0x000fc40003f65270 */
[----:B------:R-:W-:Y:S01]  /*03b0*/  SHF.R.S32.HI R7, RZ, 0x1f, R6 ;  /* 0x0000001fff077819 */ /* 0x000fe20000011406 */
[----:B------:R-:W-:Y:S01]  /*03c0*/  IMAD.IADD R8, R3, 0x1, -R8 ;  /* 0x0000000103087824 */ /* 0x000fe200078e0a08 */
[----:B------:R-:W3:Y:S02]  /*03d0*/  LDC R13, c[0x0][0x140] ;  /* 0x00005000ff0d7b82 */ /* 0x000ee40000000800 */
[----:B------:R-:W-:Y:S02]  /*03e0*/  LEA.HI R7, R7, R6, RZ, 0x3 ;  /* 0x0000000607077211 */ /* 0x000fe400078f18ff */
[----:B-----5:R-:W-:Y:S02]  /*03f0*/  ISETP.NE.OR P0, PT, R0, RZ, !P0 ;  /* 0x000000ff0000720c */ /* 0x020fe40004705670 */
[--C-:B------:R-:W-:Y:S02]  /*0400*/  SHF.R.S32.HI R0, RZ, 0x3, R7.reuse ;  /* 0x00000003ff007819 */ /* 0x100fe40000011407 */
[----:B------:R-:W-:-:S02]  /*0410*/  SHF.R.S32.HI R7, RZ, 0x1f, R7 ;  /* 0x0000001fff077819 */ /* 0x000fc40000011407 */
[----:B0-----:R-:W-:Y:S02]  /*0420*/  I2FP.F32.U32 R9, UR8 ;  /* 0x0000000800097c45 */ /* 0x001fe40008201000 */
[----:B------:R-:W-:-:S03]  /*0430*/  LEA.HI R7, R7, R0, RZ, 0x2 ;  /* 0x0000000007077211 */ /* 0x000fc600078f10ff */
[----:B------:R-:W-:Y:S01]  /*0440*/  FMUL R9, R9, UR4 ;  /* 0x0000000409097c20 */ /* 0x000fe20008400000 */
[----:B------:R-:W-:Y:S01]  /*0450*/  LOP3.LUT R7, R7, 0xfffffffc, RZ, 0xc0, !PT ;  /* 0xfffffffc07077812 */ /* 0x000fe200078ec0ff */
[----:B------:R-:W-:Y:S01]  /*0460*/  VOTEU.ALL UP0, P0 ;  /* 0x00000000003f7886 */ /* 0x000fe20000000000 */
[----:B-1----:R-:W-:Y:S01]  /*0470*/  I2FP.F32.U32 R3, R4 ;  /* 0x0000000400037245 */ /* 0x002fe20000201000 */
[----:B------:R-:W-:Y:S01]  /*0480*/  ULDC UR4, c[0x0][0x154] ;  /* 0x0000550000047ab9 */ /* 0x000fe20000000800 */
[----:B------:R-:W-:Y:S01]  /*0490*/  VOTEU.ALL UP1, P0 ;  /* 0x00000000003f7886 */ /* 0x000fe20000020000 */
[----:B------:R-:W0:Y:S01]  /*04a0*/  F2I.U32.TRUNC.NTZ R9, R9 ;  /* 0x0000000900097305 */ /* 0x000e22000020f000 */
[----:B------:R-:W-:Y:S01]  /*04b0*/  IMAD.IADD R7, R0, 0x1, -R7 ;  /* 0x0000000100077824 */ /* 0x000fe200078e0a07 */
[----:B------:R-:W1:Y:S01]  /*04c0*/  @!UP0 S2UR UR7, SR_CgaCtaId ;  /* 0x00000000000789c3 */ /* 0x000e620000008800 */
[----:B------:R-:W-:Y:S01]  /*04d0*/  FMUL R12, R3, UR4 ;  /* 0x00000004030c7c20 */ /* 0x000fe20008400000 */
[----:B------:R-:W-:Y:S01]  /*04e0*/  UMOV UR4, 0x20 ;  /* 0x0000002000047882 */ /* 0x000fe20000000000 */
[----:B------:R-:W-:Y:S01]  /*04f0*/  IMAD R8, R8, 0x4, R7 ;  /* 0x0000000408087824 */ /* 0x000fe200078e0207 */
[----:B------:R-:W-:Y:S01]  /*0500*/  @!UP0 UMOV UR6, 0x400 ;  /* 0x0000040000068882 */ /* 0x000fe20000000000 */
[----:B------:R-:W-:-:S04]  /*0510*/  @!UP0 UIADD3 UR4, -UR4, 0x100000, URZ ;  /* 0x0010000004048890 */ /* 0x000fc8000fffe13f */
[----:B------:R-:W-:Y:S02]  /*0520*/  @!UP0 USHF.L.U32 UR5, UR4, 0xb, URZ ;  /* 0x0000000b04058899 */ /* 0x000fe4000800063f */
[----:B------:R-:W-:Y:S01]  /*0530*/  @!UP0 USHF.L.U32 UR4, UR4, 0x1, URZ ;  /* 0x0000000104048899 */ /* 0x000fe2000800063f */
[----:B---3--:R-:W-:Y:S01]  /*0540*/  ISETP.EQ.U32.AND P2, PT, R13, 0x1, PT ;  /* 0x000000010d00780c */ /* 0x008fe20003f42070 */
[----:B------:R-:W3:Y:S01]  /*0550*/  F2I.U32.TRUNC.NTZ R12, R12 ;  /* 0x0000000c000c7305 */ /* 0x000ee2000020f000 */
[----:B------:R-:W-:Y:S01]  /*0560*/  LEA.HI R0, R8, R8, RZ, 0x1 ;  /* 0x0000000808007211 */ /* 0x000fe200078f08ff */
[----:B------:R-:W5:Y:S03]  /*0570*/  LDC R7, c[0x0][0x148] ;  /* 0x00005200ff077b82 */ /* 0x000f660000000800 */
[----:B------:R-:W-:Y:S01]  /*0580*/  LOP3.LUT R11, R0, 0xfffffffe, RZ, 0xc0, !PT ;  /* 0xfffffffe000b7812 */ /* 0x000fe200078ec0ff */
[----:B0-----:R-:W-:Y:S01]  /*0590*/  IMAD.MOV R15, RZ, RZ, -R9 ;  /* 0x000000ffff0f7224 */ /* 0x001fe200078e0a09 */
[----:B------:R-:W-:-:S03]  /*05a0*/  SHF.R.S32.HI R9, RZ, 0x1f, R2 ;  /* 0x0000001fff097819 */ /* 0x000fc60000011402 */
[----:B--2---:R-:W-:Y:S01]  /*05b0*/  IMAD R3, R10, R15, UR8 ;  /* 0x000000080a037e24 */ /* 0x004fe2000f8e020f */
[----:B------:R-:W-:Y:S01]  /*05c0*/  LEA.HI R9, R9, R2, RZ, 0x2 ;  /* 0x0000000209097211 */ /* 0x000fe200078f10ff */
[C---:B------:R-:W-:Y:S02]  /*05d0*/  IMAD.IADD R0, R8.reuse, 0x1, -R11 ;  /* 0x0000000108007824 */ /* 0x040fe400078e0a0b */
[----:B------:R-:W-:Y:S01]  /*05e0*/  IMAD.SHL.U32 R11, R8, 0x4, RZ ;  /* 0x00000004080b7824 */ /* 0x000fe200078e00ff */
[----:B------:R-:W-:Y:S01]  /*05f0*/  LOP3.LUT R9, R9, 0xfffffffc, RZ, 0xc0, !PT ;  /* 0xfffffffc09097812 */ /* 0x000fe200078ec0ff */
[----:B---3--:R-:W-:Y:S01]  /*0600*/  IMAD.MOV R24, RZ, RZ, -R12 ;  /* 0x000000ffff187224 */ /* 0x008fe200078e0a0c */
[----:B------:R-:W-:Y:S01]  /*0610*/  ISETP.NE.AND P4, PT, R0, R3, PT ;  /* 0x000000030000720c */ /* 0x000fe20003f85270 */
[----:B-1----:R-:W-:Y:S01]  /*0620*/  @!UP0 ULEA UR6, UR7, UR6, 0x18 ;  /* 0x0000000607068291 */ /* 0x002fe2000f8ec03f */
[----:B------:R-:W-:Y:S01]  /*0630*/  LOP3.LUT R22, R8, 0xc, R11, 0x78, !PT ;  /* 0x0000000c08167812 */ /* 0x000fe200078e780b */
[----:B------:R-:W-:Y:S01]  /*0640*/  IMAD.IADD R0, R2, 0x1, -R9 ;  /* 0x0000000102007824 */ /* 0x000fe200078e0a09 */
[----:B------:R-:W-:Y:S01]  /*0650*/  VOTEU.ALL UP0, P0 ;  /* 0x00000000003f7886 */ /* 0x000fe20000000000 */
[----:B------:R-:W-:Y:S01]  /*0660*/  LOP3.LUT P0, RZ, R6, 0x7, RZ, 0xc0, !PT ;  /* 0x0000000706ff7812 */ /* 0x000fe2000780c0ff */
[----:B------:R-:W-:-:S02]  /*0670*/  VIADD R6, R5, 0xffffffff ;  /* 0xffffffff05067836 */ /* 0x000fc40000000000 */
[----:B------:R-:W-:Y:S01]  /*0680*/  ISETP.NE.AND P1, PT, R0, 0x3, PT ;  /* 0x000000030000780c */ /* 0x000fe20003f25270 */
[----:B-----5:R-:W-:Y:S01]  /*0690*/  IMAD R9, R7, R24, R4 ;  /* 0x0000001807097224 */ /* 0x020fe200078e0204 */
[----:B------:R-:W-:Y:S02]  /*06a0*/  ISETP.LT.U32.AND P0, PT, R22, 0x2, !P0 ;  /* 0x000000021600780c */ /* 0x000fe40004701070 */
[----:B------:R-:W-:Y:S01]  /*06b0*/  ISETP.EQ.OR P1, PT, R0, RZ, !P1 ;  /* 0x000000ff0000720c */ /* 0x000fe20004f22670 */
[----:B------:R-:W0:Y:S02]  /*06c0*/  FENCE.VIEW.ASYNC.S ;  /* 0x00000000000073c6 */ /* 0x000e240000000000 */
[----:B0-----:R0:W1:Y:S01]  /*06d0*/  @!UP0 SYNCS.EXCH.64 URZ, [UR6+0x40], UR4 ;  /* 0x00004004063f85b2 */ /* 0x0010620008000100 */
[----:B------:R-:W-:Y:S02]  /*06e0*/  @P4 LEA.HI R2, R22, R22, RZ, 0x1 ;  /* 0x0000001616024211 */ /* 0x000fe400078f08ff */
[----:B------:R-:W-:-:S02]  /*06f0*/  ISETP.EQ.AND P1, PT, R5, RZ, P1 ;  /* 0x000000ff0500720c */ /* 0x000fc40000f22270 */
[----:B------:R-:W-:Y:S02]  /*0700*/  @P4 SHF.R.S32.HI R2, RZ, 0x1, R2 ;  /* 0x00000001ff024819 */ /* 0x000fe40000011402 */
[----:B------:R-:W-:Y:S02]  /*0710*/  ISETP.GE.U32.AND P6, PT, R6, 0x2, PT ;  /* 0x000000020600780c */ /* 0x000fe40003fc6070 */
[----:B------:R-:W-:Y:S02]  /*0720*/  @P4 ISETP.NE.AND P5, PT, R2, R9, PT ;  /* 0x000000090200420c */ /* 0x000fe40003fa5270 */
[----:B------:R-:W-:Y:S02]  /*0730*/  SEL R2, RZ, 0x1, !P0 ;  /* 0x00000001ff027807 */ /* 0x000fe40004000000 */
[----:B------:R-:W-:Y:S02]  /*0740*/  @P4 SEL R23, RZ, 0x1, P5 ;  /* 0x00000001ff174807 */ /* 0x000fe40002800000 */
[----:B------:R-:W-:Y:S01]  /*0750*/  SEL R19, RZ, 0x1, !P1 ;  /* 0x00000001ff137807 */ /* 0x000fe20004800000 */
[----:B------:R0:W2:Y:S01]  /*0760*/  @!UP1 SYNCS.EXCH.64 URZ, [UR6+0x48], UR4 ;  /* 0x00004804063f95b2 */ /* 0x0000a20008000100 */
[----:B------:R-:W-:Y:S01]  /*0770*/  LOP3.LUT R23, R23, R2, RZ, 0xc0, !PT ;  /* 0x0000000217177212 */ /* 0x000fe200078ec0ff */
[----:B------:R-:W-:Y:S01]  /*0780*/  NOP ;  /* 0x0000000000007918 */ /* 0x000fe20000000000 */
[----:B------:R-:W-:Y:S01]  /*0790*/  SEL R19, R19, 0x2, P6 ;  /* 0x0000000213137807 */ /* 0x000fe20003000000 */
[----:B------:R-:W-:Y:S06]  /*07a0*/  @!P2 BRA `(.L_x_3) ;  /* 0x000000000008a947 */ /* 0x000fec0003800000 */
[----:B-12-4-:R-:W-:Y:S01]  /*07b0*/  UCGABAR_ARV ;  /* 0x00000000000079c7 */ /* 0x016fe20008000000 */
[----:B------:R-:W-:Y:S05]  /*07c0*/  BRA `(.L_x_4) ;  /* 0x0000000000047947 */ /* 0x000fea0003800000 */
.L_x_3:
[----:B-12-4-:R-:W-:Y:S01]  /*07d0*/  NOP ;  /* 0x0000000000007918 */ /* 0x016fe20000000000 */
.L_x_4:
[----:B------:R-:W1:Y:S01]  /*07e0*/  LDC R2, c[0x0][0x65c] ;  /* 0x00019700ff027b82 */ /* 0x000e620000000800 */
[----:B------:R-:W-:Y:S02]  /*07f0*/  IMAD.U32 R8, RZ, RZ, UR8 ;  /* 0x00000008ff087e24 */ /* 0x000fe4000f8e00ff */
[----:B------:R-:W-:Y:S01]  /*0800*/  IMAD.MOV.U32 R9, RZ, RZ, RZ ;  /* 0x000000ffff097224 */ /* 0x000fe200078e00ff */
[----:B-1----:R-:W-:-:S04]  /*0810*/  ISETP.NE.AND P1, PT, R2, 0x1, PT ;  /* 0x000000010200780c */ /* 0x002fc80003f25270 */
[----:B------:R-:W-:-:S09]  /*0820*/  P2R R5, PR, RZ, 0x2 ;  /* 0x00000002ff057803 */ /* 0x000fd20000000000 */
[----:B------:R-:W1:Y:S01]  /*0830*/  @P1 LDC R17, c[0x0][0x10] ;  /* 0x00000400ff111b82 */ /* 0x000e620000000800 */
[----:B------:R-:W-:Y:S02]  /*0840*/  @P1 IMAD.MOV.U32 R5, RZ, RZ, RZ ;  /* 0x000000ffff051224 */ /* 0x000fe400078e00ff */
[----:B------:R-:W-:-:S05]  /*0850*/  @P1 IMAD.MOV.U32 R13, RZ, RZ, RZ ;  /* 0x000000ffff0d1224 */ /* 0x000fca00078e00ff */
[----:B------:R-:W2:Y:S01]  /*0860*/  @!P1 LDC R11, c[0x0][0xc] ;  /* 0x00000300ff0b9b82 */ /* 0x000ea20000000800 */
[----:B-1----:R-:W-:-:S04]  /*0870*/  @P1 IMAD.WIDE.U32 R16, R17, UR8, R4 ;  /* 0x0000000811101c25 */ /* 0x002fc8000f8e0004 */
[----:B------:R-:W-:Y:S02]  /*0880*/  @P1 IMAD.IADD R17, R17, 0x1, R13 ;  /* 0x0000000111111824 */ /* 0x000fe400078e020d */
[----:B--2---:R-:W-:-:S04]  /*0890*/  @!P1 IMAD.WIDE.U32 R8, R4, R11, R8 ;  /* 0x0000000b04089225 */ /* 0x004fc800078e0008 */
[----:B------:R-:W-:Y:S02]  /*08a0*/  @!P1 IMAD.MOV.U32 R16, RZ, RZ, R8 ;  /* 0x000000ffff109224 */ /* 0x000fe400078e0008 */
[----:B------:R-:W-:Y:S01]  /*08b0*/  @!P1 IMAD.MOV.U32 R17, RZ, RZ, R9 ;  /* 0x000000ffff119224 */ /* 0x000fe200078e0009 */
[----:B------:R-:W-:Y:S06]  /*08c0*/  @!P2 BRA `(.L_x_5) ;  /* 0x00000000000ca947 */ /* 0x000fec0003800000 */
[----:B------:R-:W-:Y:S01]  /*08d0*/  UCGABAR_WAIT ;  /* 0x0000000000007dc7 */ /* 0x000fe20008000000 */
[----:B------:R-:W-:Y:S01]  /*08e0*/  CCTL.IVALL ;  /* 0x00000000ff00798f */ /* 0x000fe20002000000 */
[----:B------:R-:W-:Y:S05]  /*08f0*/  BRA `(.L_x_6) ;  /* 0x0000000000047947 */ /* 0x000fea0003800000 */
.L_x_5:
[----:B------:R-:W-:Y:S06]  /*0900*/  BAR.SYNC.DEFER_BLOCKING 0x0 ;  /* 0x0000000000007b1d */ /* 0x000fec0000010000 */
.L_x_6:
[----:B------:R-:W-:Y:S05]  /*0910*/  @!P3 BRA `(.L_x_7) ;  /* 0x00000040001cb947 */ /* 0x000fea0003800000 */
[----:B------:R-:W-:-:S13]  /*0920*/  ISETP.GT.U32.AND P0, PT, R6, 0x1, PT ;  /* 0x000000010600780c */ /* 0x000fda0003f04070 */
[----:B0-----:R-:W-:Y:S05]  /*0930*/  @P0 EXIT ;  /* 0x000000000000094d */ /* 0x001fea0003800000 */
[----:B------:R-:W-:Y:S01]  /*0940*/  ULDC.64 UR4, c[0x0][0x650] ;  /* 0x0001940000047ab9 */ /* 0x000fe20000000a00 */
[----:B------:R-:W-:Y:S01]  /*0950*/  PRMT R0, RZ, 0x7610, R0 ;  /* 0x00007610ff007816 */ /* 0x000fe20000000000 */
[----:B------:R-:W-:Y:S01]  /*0960*/  IMAD.MOV.U32 R60, RZ, RZ, -0x1 ;  /* 0xffffffffff3c7424 */ /* 0x000fe200078e00ff */
[----:B------:R-:W-:Y:S01]  /*0970*/  ISETP.GE.U32.AND P0, PT, R16, UR4, PT ;  /* 0x0000000410007c0c */ /* 0x000fe2000bf06070 */
[----:B------:R-:W-:Y:S02]  /*0980*/  IMAD.MOV.U32 R61, RZ, RZ, -0x1 ;  /* 0xffffffffff3d7424 */ /* 0x000fe400078e00ff */
[----:B------:R-:W-:Y:S01]  /*0990*/  IMAD.MOV.U32 R59, RZ, RZ, -0x1 ;  /* 0xffffffffff3b7424 */ /* 0x000fe200078e00ff */
[----:B------:R-:W-:-:S13]  /*09a0*/  ISETP.GE.U32.AND.EX P0, PT, R17, UR5, PT, P0 ;  /* 0x0000000511007c0c */ /* 0x000fda000bf06100 */
[----:B------:R-:W-:Y:S05]  /*09b0*/  @P0 BRA `(.L_x_8) ;  /* 0x0000000400280947 */ /* 0x000fea0003800000 */
[----:B------:R-:W0:Y:S01]  /*09c0*/  LDC.64 R20, c[0x0][0x628] ;  /* 0x00018a00ff147b82 */ /* 0x000e220000000a00 */
[----:B------:R-:W-:Y:S02]  /*09d0*/  IMAD.MOV.U32 R8, RZ, RZ, R16 ;  /* 0x000000ffff087224 */ /* 0x000fe400078e0010 */
[----:B------:R-:W-:-:S05]  /*09e0*/  IMAD.MOV.U32 R9, RZ, RZ, R17 ;  /* 0x000000ffff097224 */ /* 0x000fca00078e0011 */
[----:B------:R-:W1:Y:S08]  /*09f0*/  LDC R0, c[0x0][0x630] ;  /* 0x00018c00ff007b82 */ /* 0x000e700000000800 */
[----:B------:R-:W2:Y:S01]  /*0a00*/  LDC.64 R26, c[0x0][0x620] ;  /* 0x00018800ff1a7b82 */ /* 0x000ea20000000a00 */
[----:B0-----:R-:W-:-:S04]  /*0a10*/  ISETP.NE.U32.AND P0, PT, R20, RZ, PT ;  /* 0x000000ff1400720c */ /* 0x001fc80003f05070 */
[----:B------:R-:W-:-:S13]  /*0a20*/  ISETP.NE.AND.EX P0, PT, R21, RZ, PT, P0 ;  /* 0x000000ff1500720c */ /* 0x000fda0003f05300 */
[----:B-12---:R-:W-:Y:S05]  /*0a30*/  @!P0 BRA `(.L_x_9) ;  /* 0x0000000000288947 */ /* 0x006fea0003800000 */
[----:B------:R-:W0:Y:S02]  /*0a40*/  LDC R13, c[0x0][0x634] ;  /* 0x00018d00ff0d7b82 */ /* 0x000e240000000800 */
[----:B0-----:R-:W-:-:S05]  /*0a50*/  IADD3 R13, P0, R16, R13, RZ ;  /* 0x0000000d100d7210 */ /* 0x001fca0007f1e0ff */
[----:B------:R-:W-:-:S04]  /*0a60*/  IMAD.X R15, RZ, RZ, R17, P0 ;  /* 0x000000ffff0f7224 */ /* 0x000fc800000e0611 */
[----:B------:R-:W-:-:S04]  /*0a70*/  IMAD.WIDE.U32 R8, R15, R20, RZ ;  /* 0x000000140f087225 */ /* 0x000fc800078e00ff */
[----:B------:R-:W-:-:S04]  /*0a80*/  IMAD.WIDE.U32 R10, P0, R13, R21, R8 ;  /* 0x000000150d0a7225 */ /* 0x000fc80007800008 */
[----:B------:R-:W-:-:S04]  /*0a90*/  IMAD.WIDE.U32 R8, R13, R20, RZ ;  /* 0x000000140d087225 */ /* 0x000fc800078e00ff */
[----:B------:R-:W-:Y:S01]  /*0aa0*/  IMAD.X R13, RZ, RZ, RZ, P0 ;  /* 0x000000ffff0d7224 */ /* 0x000fe200000e06ff */
[----:B------:R-:W-:Y:S01]  /*0ab0*/  IADD3 RZ, P0, R9, R10, RZ ;  /* 0x0000000a09ff7210 */ /* 0x000fe20007f1e0ff */
[----:B------:R-:W-:-:S04]  /*0ac0*/  IMAD.MOV.U32 R12, RZ, RZ, R11 ;  /* 0x000000ffff0c7224 */ /* 0x000fc800078e000b */
[----:B------:R-:W-:-:S08]  /*0ad0*/  IMAD.WIDE.U32.X R8, R15, R21, R12, P0 ;  /* 0x000000150f087225 */ /* 0x000fd000000e040c */
.L_x_9:
[----:B------:R-:W0:Y:S01]  /*0ae0*/  LDC.64 R20, c[0x0][0x640] ;  /* 0x00019000ff147b82 */ /* 0x000e220000000a00 */
[--C-:B------:R-:W-:Y:S01]  /*0af0*/  SHF.R.U64 R59, R8, R0, R9.reuse ;  /* 0x00000000083b7219 */ /* 0x100fe20000001209 */
[----:B------:R-:W-:Y:S01]  /*0b00*/  IMAD R28, R7, R24, R4 ;  /* 0x00000018071c7224 */ /* 0x000fe200078e0204 */
[----:B------:R-:W-:Y:S01]  /*0b10*/  SHF.R.U32.HI R0, RZ, R0, R9 ;  /* 0x00000000ff007219 */ /* 0x000fe20000011609 */
[----:B------:R-:W-:Y:S01]  /*0b20*/  IMAD.MOV.U32 R25, RZ, RZ, 0x1 ;  /* 0x00000001ff197424 */ /* 0x000fe200078e00ff */
[----:B------:R-:W-:-:S03]  /*0b30*/  IADD3 R5, P0, RZ, -R59, RZ ;  /* 0x8000003bff057210 */ /* 0x000fc60007f1e0ff */
[----:B------:R-:W1:Y:S02]  /*0b40*/  LDC R6, c[0x0][0x618] ;  /* 0x00018600ff067b82 */ /* 0x000e640000000800 */
[----:B------:R-:W-:-:S04]  /*0b50*/  IMAD.X R9, RZ, RZ, ~R0, P0 ;  /* 0x000000ffff097224 */ /* 0x000fc800000e0e00 */
[-C--:B------:R-:W-:Y:S02]  /*0b60*/  IMAD R0, R9, R26.reuse, RZ ;  /* 0x0000001a09007224 */ /* 0x080fe400078e02ff */
[----:B------:R-:W2:Y:S01]  /*0b70*/  LDC R11, c[0x0][0x608] ;  /* 0x00018200ff0b7b82 */ /* 0x000ea20000000800 */
[----:B------:R-:W-:-:S04]  /*0b80*/  IMAD.WIDE.U32 R8, R5, R26, R16 ;  /* 0x0000001a05087225 */ /* 0x000fc800078e0010 */
[----:B------:R-:W-:-:S03]  /*0b90*/  IMAD R5, R5, R27, R0 ;  /* 0x0000001b05057224 */ /* 0x000fc600078e0200 */
[----:B------:R-:W3:Y:S01]  /*0ba0*/  LDC R12, c[0x0][0x658] ;  /* 0x00019600ff0c7b82 */ /* 0x000ee20000000800 */
[----:B0-----:R-:W-:Y:S01]  /*0bb0*/  ISETP.NE.U32.AND P0, PT, R20, RZ, PT ;  /* 0x000000ff1400720c */ /* 0x001fe20003f05070 */
[----:B------:R-:W-:Y:S02]  /*0bc0*/  IMAD.IADD R5, R9, 0x1, R5 ;  /* 0x0000000109057824 */ /* 0x000fe400078e0205 */
[----:B------:R-:W-:Y:S01]  /*0bd0*/  IMAD.MOV.U32 R9, RZ, RZ, -0x1 ;  /* 0xffffffffff097424 */ /* 0x000fe200078e00ff */
[----:B------:R-:W-:-:S03]  /*0be0*/  ISETP.NE.AND.EX P0, PT, R21, RZ, PT, P0 ;  /* 0x000000ff1500720c */ /* 0x000fc60003f05300 */
[----:B------:R-:W0:Y:S01]  /*0bf0*/  LDC R15, c[0x0][0x600] ;  /* 0x00018000ff0f7b82 */ /* 0x000e220000000800 */
[-CC-:B-1----:R-:W-:Y:S02]  /*0c00*/  SHF.R.U64 R13, R8, R6.reuse, R5.reuse ;  /* 0x00000006080d7219 */ /* 0x182fe40000001205 */
[----:B------:R-:W-:-:S05]  /*0c10*/  SHF.R.U32.HI R0, RZ, R6, R5 ;  /* 0x00000006ff007219 */ /* 0x000fca0000011605 */
[----:B------:R-:W1:Y:S01]  /*0c20*/  LDC R14, c[0x0][0x648] ;  /* 0x00019200ff0e7b82 */ /* 0x000e620000000800 */
[-CC-:B--2---:R-:W-:Y:S02]  /*0c30*/  SHF.R.U64 R29, R13, R11.reuse, R0.reuse ;  /* 0x0000000b0d1d7219 */ /* 0x184fe40000001200 */
[----:B------:R-:W-:-:S05]  /*0c40*/  SHF.R.U32.HI R5, RZ, R11, R0 ;  /* 0x0000000bff057219 */ /* 0x000fca0000011600 */
[----:B------:R-:W2:Y:S01]  /*0c50*/  LDC R26, c[0x0][0x638] ;  /* 0x00018e00ff1a7b82 */ /* 0x000ea20000000800 */
[-CC-:B---3--:R-:W-:Y:S02]  /*0c60*/  SHF.R.U64 R24, R29, R12.reuse, R5.reuse ;  /* 0x0000000c1d187219 */ /* 0x188fe40000001205 */
[-C--:B------:R-:W-:Y:S02]  /*0c70*/  SHF.L.U32 R0, R9, R12.reuse, RZ ;  /* 0x0000000c09007219 */ /* 0x080fe400000006ff */
[----:B------:R-:W-:Y:S01]  /*0c80*/  SHF.R.U32.HI R5, RZ, R12, R5 ;  /* 0x0000000cff057219 */ /* 0x000fe20000011605 */
[----:B------:R-:W-:Y:S01]  /*0c90*/  IMAD.MOV.U32 R4, RZ, RZ, R24 ;  /* 0x000000ffff047224 */ /* 0x000fe200078e0018 */
[----:B------:R-:W-:Y:S01]  /*0ca0*/  LOP3.LUT R10, RZ, R0, RZ, 0x33, !PT ;  /* 0x00000000ff0a7212 */ /* 0x000fe200078e33ff */
[----:B------:R-:W3:Y:S01]  /*0cb0*/  LDC R27, c[0x0][0x610] ;  /* 0x00018400ff1b7b82 */ /* 0x000ee20000000800 */
[----:B------:R-:W-:Y:S05]  /*0cc0*/  @!P0 BRA `(.L_x_10) ;  /* 0x0000000000288947 */ /* 0x000fea0003800000 */
[----:B------:R-:W4:Y:S02]  /*0cd0*/  LDC R9, c[0x0][0x64c] ;  /* 0x00019300ff097b82 */ /* 0x000f240000000800 */
[----:B----4-:R-:W-:-:S05]  /*0ce0*/  IADD3 R9, P0, R24, R9, RZ ;  /* 0x0000000918097210 */ /* 0x010fca0007f1e0ff */
        /* <DEDUP_REMOVED lines=8> */
.L_x_10:
[----:B-1----:R-:W-:Y:S01]  /*0d70*/  SHF.R.U64 R4, R4, R14, R5 ;  /* 0x0000000e04047219 */ /* 0x002fe20000001205 */
[----:B0-----:R-:W-:Y:S01]  /*0d80*/  VIADD R6, R15, 0xffffffff ;  /* 0xffffffff0f067836 */ /* 0x001fe20000000000 */
[----:B------:R-:W-:Y:S02]  /*0d90*/  SHF.L.U32 R0, R25, R12, RZ ;  /* 0x0000000c19007219 */ /* 0x000fe400000006ff */
[----:B------:R-:W-:Y:S01]  /*0da0*/  LOP3.LUT R5, R29, R10, RZ, 0xc0, !PT ;  /* 0x0000000a1d057212 */ /* 0x000fe200078ec0ff */
[----:B------:R-:W-:Y:S01]  /*0db0*/  IMAD.MOV R7, RZ, RZ, -R4 ;  /* 0x000000ffff077224 */ /* 0x000fe200078e0a04 */
[----:B------:R-:W-:Y:S02]  /*0dc0*/  SEL R3, R3, R28, !P1 ;  /* 0x0000001c03037207 */ /* 0x000fe40004800000 */
[----:B------:R-:W-:Y:S01]  /*0dd0*/  LOP3.LUT R6, R13, R6, RZ, 0xc0, !PT ;  /* 0x000000060d067212 */ /* 0x000fe200078ec0ff */
[----:B------:R-:W-:Y:S02]  /*0de0*/  IMAD R4, R0, R4, R5 ;  /* 0x0000000400047224 */ /* 0x000fe400078e0205 */
[----:B--2---:R-:W-:-:S02]  /*0df0*/  IMAD R0, R7, R26, R24 ;  /* 0x0000001a07007224 */ /* 0x004fc400078e0218 */
[----:B---3--:R-:W-:Y:S02]  /*0e00*/  IMAD R3, R4, R27, R3 ;  /* 0x0000001b04037224 */ /* 0x008fe400078e0203 */
[----:B------:R-:W-:Y:S02]  /*0e10*/  IMAD R60, R0, R15, R6 ;  /* 0x0000000f003c7224 */ /* 0x000fe400078e0206 */
[----:B------:R-:W-:-:S03]  /*0e20*/  IMAD.MOV.U32 R4, RZ, RZ, 0x1 ;  /* 0x00000001ff047424 */ /* 0x000fc600078e00ff */
[----:B------:R-:W-:Y:S02]  /*0e30*/  SEL R61, R60, R3, !P1 ;  /* 0x000000033c3d7207 */ /* 0x000fe40004800000 */
[----:B------:R-:W-:Y:S02]  /*0e40*/  PRMT R0, R4, 0x7610, R0 ;  /* 0x0000761004007816 */ /* 0x000fe40000000000 */
[----:B------:R-:W-:-:S07]  /*0e50*/  SEL R60, R3, R60, !P1 ;  /* 0x0000003c033c7207 */ /* 0x000fce0004800000 */
.L_x_8:
[----:B------:R-:W-:-:S08]  /*0e60*/  NOP ;  /* 0x0000000000007918 */ /* 0x000fd00000000000 */
[----:B------:R-:W0:Y:S02]  /*0e70*/  USETMAXREG.TRY_ALLOC.CTAPOOL UP0, 0xe8 ;  /* 0x000000e8000079c8 */ /* 0x000e240008000600 */
[----:B0-----:R-:W-:-:S13]  /*0e80*/  PLOP3.LUT P0, PT, PT, PT, UP0, 0x80, 0x0 ;  /* 0x000000000000781c */ /* 0x001fda0003f0f008 */
[----:B------:R-:W-:Y:S05]  /*0e90*/  @!P0 BRA `(.L_x_8) ;  /* 0xfffffffc00f08947 */ /* 0x000fea000383ffff */
[----:B------:R-:W-:Y:S01]  /*0ea0*/  ULDC.64 UR4, c[0x0][0x598] ;  /* 0x0001660000047ab9 */ /* 0x000fe20000000a00 */
[----:B------:R-:W-:Y:S01]  /*0eb0*/  ULDC.64 UR36, c[0x0][0x208] ;  /* 0x0000820000247ab9 */ /* 0x000fe20000000a00 */
[----:B------:R-:W-:-:S04]  /*0ec0*/  ISETP.NE.U32.AND P0, PT, RZ, UR4, PT ;  /* 0x00000004ff007c0c */ /* 0x000fc8000bf05070 */
[----:B------:R-:W-:-:S13]  /*0ed0*/  ISETP.NE.AND.EX P0, PT, RZ, UR5, PT, P0 ;  /* 0x00000005ff007c0c */ /* 0x000fda000bf05300 */
[----:B------:R-:W-:Y:S05]  /*0ee0*/  @!P0 BRA `(.L_x_11) ;  /* 0x00000000001c8947 */ /* 0x000fea0003800000 */
[----:B------:R-:W0:Y:S02]  /*0ef0*/  LDC.64 R4, c[0x0][0x598] ;  /* 0x00016600ff047b82 */ /* 0x000e240000000a00 */
[----:B0-----:R-:W2:Y:S02]  /*0f00*/  LDG.E.64 R4, desc[UR36][R4.64] ;  /* 0x0000002404047981 */ /* 0x001ea4000c1e1b00 */
[----:B--2---:R-:W-:-:S04]  /*0f10*/  ISETP.NE.U32.AND P0, PT, R4, RZ, PT ;  /* 0x000000ff0400720c */ /* 0x004fc80003f05070 */
[----:B------:R-:W-:-:S13]  /*0f20*/  ISETP.NE.AND.EX P0, PT, R5, RZ, PT, P0 ;  /* 0x000000ff0500720c */ /* 0x000fda0003f05300 */
[----:B------:R-:W-:Y:S05]  /*0f30*/  @!P0 BRA `(.L_x_11) ;  /* 0x0000000000088947 */ /* 0x000fea0003800000 */
[----:B------:R0:W5:Y:S01]  /*0f40*/  LD.E R56, desc[UR36][R4.64] ;  /* 0x0000002404387980 */ /* 0x000162000c101900 */
[----:B------:R-:W-:Y:S05]  /*0f50*/  BRA `(.L_x_12) ;  /* 0x0000000000247947 */ /* 0x000fea0003800000 */
.L_x_11:
[----:B------:R-:W-:Y:S02]  /*0f60*/  ULDC.64 UR4, c[0x0][0x588] ;  /* 0x0001620000047ab9 */ /* 0x000fe40000000a00 */
[----:B------:R-:W-:-:S04]  /*0f70*/  ISETP.NE.U32.AND P0, PT, RZ, UR4, PT ;  /* 0x00000004ff007c0c */ /* 0x000fc8000bf05070 */
[----:B------:R-:W-:-:S13]  /*0f80*/  ISETP.NE.AND.EX P0, PT, RZ, UR5, PT, P0 ;  /* 0x00000005ff007c0c */ /* 0x000fda000bf05300 */
[----:B------:R-:W-:Y:S05]  /*0f90*/  @!P0 BRA `(.L_x_13) ;  /* 0x00000000000c8947 */ /* 0x000fea0003800000 */
[----:B------:R-:W0:Y:S02]  /*0fa0*/  LDC.64 R56, c[0x0][0x588] ;  /* 0x00016200ff387b82 */ /* 0x000e240000000a00 */
[----:B0-----:R1:W5:Y:S01]  /*0fb0*/  LDG.E R56, desc[UR36][R56.64] ;  /* 0x0000002438387981 */ /* 0x001362000c1e1900 */
[----:B------:R-:W-:Y:S05]  /*0fc0*/  BRA `(.L_x_12) ;  /* 0x0000000000087947 */ /* 0x000fea0003800000 */
.L_x_13:
[----:B------:R-:W-:Y:S02]  /*0fd0*/  ULDC UR4, c[0x0][0x580] ;  /* 0x0001600000047ab9 */ /* 0x000fe40000000800 */
[----:B------:R-:W-:-:S07]  /*0fe0*/  IMAD.U32 R56, RZ, RZ, UR4 ;  /* 0x00000004ff387e24 */ /* 0x000fce000f8e00ff */
.L_x_12:
[----:B------:R-:W-:Y:S02]  /*0ff0*/  ULDC.64 UR4, c[0x0][0x5a0] ;  /* 0x0001680000047ab9 */ /* 0x000fe40000000a00 */
[----:B------:R-:W-:-:S04]  /*1000*/  ISETP.NE.U32.AND P0, PT, RZ, UR4, PT ;  /* 0x00000004ff007c0c */ /* 0x000fc8000bf05070 */
[----:B------:R-:W-:-:S13]  /*1010*/  ISETP.NE.AND.EX P0, PT, RZ, UR5, PT, P0 ;  /* 0x00000005ff007c0c */ /* 0x000fda000bf05300 */
[----:B------:R-:W-:Y:S05]  /*1020*/  @!P0 BRA `(.L_x_14) ;  /* 0x00000000001c8947 */ /* 0x000fea0003800000 */
[----:B0-----:R-:W0:Y:S02]  /*1030*/  LDC.64 R4, c[0x0][0x5a0] ;  /* 0x00016800ff047b82 */ /* 0x001e240000000a00 */
[----:B0-----:R-:W2:Y:S02]  /*1040*/  LDG.E.64 R4, desc[UR36][R4.64] ;  /* 0x0000002404047981 */ /* 0x001ea4000c1e1b00 */
[----:B--2---:R-:W-:-:S04]  /*1050*/  ISETP.NE.U32.AND P0, PT, R4, RZ, PT ;  /* 0x000000ff0400720c */ /* 0x004fc80003f05070 */
[----:B------:R-:W-:-:S13]  /*1060*/  ISETP.NE.AND.EX P0, PT, R5, RZ, PT, P0 ;  /* 0x000000ff0500720c */ /* 0x000fda0003f05300 */
[----:B------:R-:W-:Y:S05]  /*1070*/  @!P0 BRA `(.L_x_14) ;  /* 0x0000000000088947 */ /* 0x000fea0003800000 */
[----:B-1----:R0:W5:Y:S01]  /*1080*/  LD.E R57, desc[UR36][R4.64] ;  /* 0x0000002404397980 */ /* 0x002162000c101900 */
[----:B------:R-:W-:Y:S05]  /*1090*/  BRA `(.L_x_15) ;  /* 0x0000000000247947 */ /* 0x000fea0003800000 */
.L_x_14:
[----:B------:R-:W-:Y:S02]  /*10a0*/  ULDC.64 UR4, c[0x0][0x590] ;  /* 0x0001640000047ab9 */ /* 0x000fe40000000a00 */
[----:B------:R-:W-:-:S04]  /*10b0*/  ISETP.NE.U32.AND P0, PT, RZ, UR4, PT ;  /* 0x00000004ff007c0c */ /* 0x000fc8000bf05070 */
[----:B------:R-:W-:-:S13]  /*10c0*/  ISETP.NE.AND.EX P0, PT, RZ, UR5, PT, P0 ;  /* 0x00000005ff007c0c */ /* 0x000fda000bf05300 */
[----:B------:R-:W-:Y:S05]  /*10d0*/  @!P0 BRA `(.L_x_16) ;  /* 0x00000000000c8947 */ /* 0x000fea0003800000 */
[----:B0-----:R-:W1:Y:S02]  /*10e0*/  LDC.64 R4, c[0x0][0x590] ;  /* 0x00016400ff047b82 */ /* 0x001e640000000a00 */
[----:B-1----:R1:W5:Y:S01]  /*10f0*/  LDG.E R57, desc[UR36][R4.64] ;  /* 0x0000002404397981 */ /* 0x002362000c1e1900 */
[----:B------:R-:W-:Y:S05]  /*1100*/  BRA `(.L_x_15) ;  /* 0x0000000000087947 */ /* 0x000fea0003800000 */
.L_x_16:
[----:B------:R-:W-:Y:S02]  /*1110*/  ULDC UR4, c[0x0][0x584] ;  /* 0x0001610000047ab9 */ /* 0x000fe40000000800 */
[----:B-1----:R-:W-:-:S07]  /*1120*/  IMAD.U32 R57, RZ, RZ, UR4 ;  /* 0x00000004ff397e24 */ /* 0x002fce000f8e00ff */
.L_x_15:
[----:B------:R-:W-:-:S13]  /*1130*/  LOP3.LUT P0, RZ, R0, 0xff, RZ, 0xc0, !PT ;  /* 0x000000ff00ff7812 */ /* 0x000fda000780c0ff */
[----:B------:R-:W-:Y:S05]  /*1140*/  @!P0 EXIT ;  /* 0x000000000000894d */ /* 0x000fea0003800000 */
[----:B------:R-:W-:Y:S01]  /*1150*/  ULDC UR4, c[0x0][0x28c] ;  /* 0x0000a30000047ab9 */ /* 0x000fe20000000800 */
[----:B------:R-:W-:Y:S01]  /*1160*/  LOP3.LUT R58, R19, 0x1, RZ, 0xfc, !PT ;  /* 0x00000001133a7812 */ /* 0x000fe200078efcff */
[----:B------:R-:W-:Y:S01]  /*1170*/  UIADD3 UR4, UR4, 0x3f, URZ ;  /* 0x0000003f04047890 */ /* 0x000fe2000fffe03f */
[----:B------:R-:W-:Y:S01]  /*1180*/  UMOV UR38, URZ ;  /* 0x0000003f00267c82 */ /* 0x000fe20008000000 */
[----:B------:R-:W-:Y:S02]  /*1190*/  UMOV UR39, URZ ;  /* 0x0000003f00277c82 */ /* 0x000fe40008000000 */
[----:B------:R-:W-:-:S04]  /*11a0*/  USHF.R.S32.HI UR5, URZ, 0x1f, UR4 ;  /* 0x0000001f3f057899 */ /* 0x000fc80008011404 */
[----:B------:R-:W-:-:S04]  /*11b0*/  ULEA.HI UR5, UR5, UR4, URZ, 0x6 ;  /* 0x0000000405057291 */ /* 0x000fc8000f8f303f */
[----:B------:R-:W-:-:S12]  /*11c0*/  USHF.R.S32.HI UR40, URZ, 0x6, UR5 ;  /* 0x000000063f287899 */ /* 0x000fd80008011405 */
.L_x_100:
[----:B------:R-:W-:Y:S01]  /*11d0*/  LOP3.LUT R0, R18, 0x80, RZ, 0xc0, !PT ;  /* 0x0000008012007812 */ /* 0x000fe200078ec0ff */
[----:B--2---:R-:W2:Y:S01]  /*11e0*/  S2UR UR7, SR_CgaCtaId ;  /* 0x00000000000779c3 */ /* 0x004ea20000008800 */
[----:B------:R-:W-:Y:S02]  /*11f0*/  UMOV UR6, 0x400 ;  /* 0x0000040000067882 */ /* 0x000fe40000000000 */
[----:B------:R-:W-:-:S06]  /*1200*/  SHF.R.U32.HI R0, RZ, 0x7, R0 ;  /* 0x00000007ff007819 */ /* 0x000fcc0000011600 */
[----:B---3--:R-:W3:Y:S01]  /*1210*/  SHFL.IDX PT, R0, R0, RZ, 0x1f ;  /* 0x00001fff00007589 */ /* 0x008ee200000e0000 */
[----:B--2---:R-:W-:Y:S01]  /*1220*/  ULEA UR6, UR7, UR6, 0x18 ;  /* 0x0000000607067291 */ /* 0x004fe2000f8ec03f */
[----:B---3--:R-:W-:-:S13]  /*1230*/  R2UR UR4, R0 ;  /* 0x00000000000472ca */ /* 0x008fda00000e0000 */
[----:B------:R-:W-:-:S04]  /*1240*/  ULEA.HI UR5, UR4, UR4, URZ, 0x1 ;  /* 0x0000000404057291 */ /* 0x000fc8000f8f083f */
[----:B------:R-:W-:-:S04]  /*1250*/  ULOP3.LUT UR5, UR5, 0x7fffe, URZ, 0xc0, !UPT ;  /* 0x0007fffe05057892 */ /* 0x000fc8000f8ec03f */
[----:B------:R-:W-:-:S03]  /*1260*/  UIADD3 UR5, UR4, -UR5, URZ ;  /* 0x8000000504057290 */ /* 0x000fc6000fffe03f */
[----:B------:R-:W-:Y:S01]  /*1270*/  ULDC UR4, c[0x0][0x28c] ;  /* 0x0000a30000047ab9 */ /* 0x000fe20000000800 */
[----:B------:R-:W-:Y:S01]  /*1280*/  ULEA UR5, UR5, UR6, 0xd ;  /* 0x0000000605057291 */ /* 0x000fe2000f8e683f */
[----:B------:R-:W-:-:S03]  /*1290*/  ISETP.LT.AND P0, PT, RZ, UR4, PT ;  /* 0x00000004ff007c0c */ /* 0x000fc6000bf01270 */
[----:B------:R-:W-:-:S04]  /*12a0*/  UIADD3 UR5, UR5, 0x100, URZ ;  /* 0x0000010005057890 */ /* 0x000fc8000fffe03f */
[----:B------:R-:W-:-:S04]  /*12b0*/  USHF.R.U32.HI UR5, URZ, 0x4, UR5 ;  /* 0x000000043f057899 */ /* 0x000fc80008011605 */
[----:B------:R-:W-:Y:S02]  /*12c0*/  ULOP3.LUT UR41, UR5, 0x3fff, URZ, 0xc0, !UPT ;  /* 0x00003fff05297892 */ /* 0x000fe4000f8ec03f */
[----:B-1--45:R-:W-:Y:S10]  /*12d0*/  @P0 BRA `(.L_x_17) ;  /* 0x0000000000400947 */ /* 0x032ff40003800000 */
[----:B------:R-:W-:Y:S01]  /*12e0*/  MOV R0, 0x0 ;  /* 0x0000000000007802 */ /* 0x000fe20000000f00 */
[----:B------:R-:W-:Y:S01]  /*12f0*/  ULDC.64 UR4, c[0x4][0x68] ;  /* 0x01001a0000047ab9 */ /* 0x000fe20000000a00 */
[----:B------:R-:W-:Y:S01]  /*1300*/  ULDC.64 UR6, c[0x4][0x8] ;  /* 0x0100020000067ab9 */ /* 0x000fe20000000a00 */
[----:B01----:R-:W-:Y:S01]  /*1310*/  IMAD.U32 R4, RZ, RZ, UR4 ;  /* 0x00000004ff047e24 */ /* 0x003fe2000f8e00ff */
[----:B------:R0:W1:Y:S01]  /*1320*/  LDC.64 R14, c[0x4][R0] ;  /* 0x01000000000e7b82 */ /* 0x0000620000000a00 */
[----:B------:R-:W-:Y:S01]  /*1330*/  IMAD.U32 R5, RZ, RZ, UR5 ;  /* 0x00000005ff057e24 */ /* 0x000fe2000f8e00ff */
[----:B------:R-:W-:Y:S01]  /*1340*/  ULDC.64 UR4, c[0x4][0x70] ;  /* 0x01001c0000047ab9 */ /* 0x000fe20000000a00 */
[----:B------:R-:W-:Y:S02]  /*1350*/  IMAD.U32 R10, RZ, RZ, UR6 ;  /* 0x00000006ff0a7e24 */ /* 0x000fe4000f8e00ff */
[----:B------:R-:W-:Y:S02]  /*1360*/  IMAD.U32 R6, RZ, RZ, UR4 ;  /* 0x00000004ff067e24 */ /* 0x000fe4000f8e00ff */
[----:B------:R-:W-:-:S02]  /*1370*/  IMAD.U32 R7, RZ, RZ, UR5 ;  /* 0x00000005ff077e24 */ /* 0x000fc4000f8e00ff */
[----:B------:R-:W-:Y:S02]  /*1380*/  IMAD.U32 R11, RZ, RZ, UR7 ;  /* 0x00000007ff0b7e24 */ /* 0x000fe4000f8e00ff */
[----:B------:R-:W-:Y:S02]  /*1390*/  IMAD.MOV.U32 R8, RZ, RZ, 0x1e1 ;  /* 0x000001e1ff087424 */ /* 0x000fe400078e00ff */
[----:B------:R-:W-:Y:S02]  /*13a0*/  IMAD.MOV.U32 R12, RZ, RZ, 0x1 ;  /* 0x00000001ff0c7424 */ /* 0x000fe400078e00ff */
[----:B0-----:R-:W-:-:S07]  /*13b0*/  IMAD.MOV.U32 R13, RZ, RZ, RZ ;  /* 0x000000ffff0d7224 */ /* 0x001fce00078e00ff */
[----:B------:R-:W-:-:S07]  /*13c0*/  LEPC R20, `(.L_x_17) ;  /* 0x000000001014794e */ /* 0x000fce0000000000 */
[----:B-1---5:R-:W-:Y:S05]  /*13d0*/  CALL.ABS.NOINC R14 ;  /* 0x000000000e007343 */ /* 0x022fea0003c00000 */
.L_x_17:
[----:B------:R-:W-:-:S13]  /*13e0*/  ISETP.NE.AND P0, PT, R58, 0x3, PT ;  /* 0x000000033a00780c */ /* 0x000fda0003f05270 */
[----:B------:R-:W-:Y:S05]  /*13f0*/  @!P0 BRA `(.L_x_18) ;  /* 0x0000000000048947 */ /* 0x000fea0003800000 */
[----:B------:R-:W-:Y:S01]  /*1400*/  BPT.TRAP 0x1 ;  /* 0x000000040000795c */ /* 0x000fe20000300000 */
.L_x_18:
[----:B------:R-:W2:Y:S01]  /*1410*/  S2UR UR5, SR_CgaCtaId ;  /* 0x00000000000579c3 */ /* 0x000ea20000008800 */
[----:B------:R-:W-:Y:S01]  /*1420*/  UMOV UR4, 0x400 ;  /* 0x0000040000047882 */ /* 0x000fe20000000000 */
[----:B------:R-:W-:Y:S02]  /*1430*/  IMAD.U32 R0, RZ, RZ, UR38 ;  /* 0x00000026ff007e24 */ /* 0x000fe4000f8e00ff */
[----:B------:R-:W-:-:S03]  /*1440*/  IMAD.U32 R3, RZ, RZ, UR39 ;  /* 0x00000027ff037e24 */ /* 0x000fc6000f8e00ff */
[----:B------:R-:W-:Y:S01]  /*1450*/  SHF.L.U32 R0, R0, 0x1f, RZ ;  /* 0x0000001f00007819 */ /* 0x000fe200000006ff */
[----:B--2---:R-:W-:-:S06]  /*1460*/  ULEA UR4, UR5, UR4, 0x18 ;  /* 0x0000000405047291 */ /* 0x004fcc000f8ec03f */
[----:B------:R-:W-:-:S04]  /*1470*/  IMAD.U32 R6, RZ, RZ, UR4 ;  /* 0x00000004ff067e24 */ /* 0x000fc8000f8e00ff */
[----:B------:R-:W-:-:S04]  /*1480*/  IMAD R3, R3, 0x8, R6 ;  /* 0x0000000803037824 */ /* 0x000fc800078e0206 */
[----:B------:R2:W3:Y:S01]  /*1490*/  SYNCS.PHASECHK.TRANS64.TRYWAIT P1, [R3+URZ], R0 ;  /* 0x00000000030075a7 */ /* 0x0004e2000802017f */
[----:B------:R-:W-:Y:S05]  /*14a0*/  @!P0 BRA `(.L_x_19) ;  /* 0x0000000000048947 */ /* 0x000fea0003800000 */
[----:B------:R-:W-:Y:S01]  /*14b0*/  BPT.TRAP 0x1 ;  /* 0x000000040000795c */ /* 0x000fe20000300000 */
.L_x_19:
[----:B---3--:R-:W-:Y:S05]  /*14c0*/  @P1 BRA `(.L_x_20) ;  /* 0x0000000000081947 */ /* 0x008fea0003800000 */
[----:B------:R-:W3:Y:S02]  /*14d0*/  SYNCS.PHASECHK.TRANS64.TRYWAIT P1, [R3+URZ], R0 ;  /* 0x00000000030075a7 */ /* 0x000ee4000802017f */
[----:B---3--:R-:W-:Y:S05]  /*14e0*/  @!P1 BRA `(.L_x_21) ;  /* 0x0000004800709947 */ /* 0x008fea0003800000 */
.L_x_20:
[----:B------:R-:W-:-:S04]  /*14f0*/  UISETP.LT.AND UP0, UPT, UR40, 0x1, UPT ;  /* 0x000000012800788c */ /* 0x000fc8000bf01270 */
[----:B------:R-:W-:-:S06]  /*1500*/  USEL UR4, UR40, 0x1, UP0 ;  /* 0x0000000128047887 */ /* 0x000fcc0008000000 */
[----:B--23--:R-:W-:Y:S01]  /*1510*/  IMAD.U32 R0, RZ, RZ, UR4 ;  /* 0x00000004ff007e24 */ /* 0x00cfe2000f8e00ff */
[----:B------:R-:W-:Y:S05]  /*1520*/  WARPSYNC.ALL ;  /* 0x0000000000007948 */ /* 0x000fea0003800000 */
[----:B------:R-:W-:-:S04]  /*1530*/  IADD3 R0, -R0, UR40, RZ ;  /* 0x0000002800007c10 */ /* 0x000fc8000fffe1ff */
[----:B------:R-:W-:Y:S02]  /*1540*/  ISETP.GE.AND P1, PT, R0, 0x1, PT ;  /* 0x000000010000780c */ /* 0x000fe40003f26270 */
[----:B------:R-:W-:Y:S01]  /*1550*/  R2UR UR4, R6 ;  /* 0x00000000060472ca */ /* 0x000fe200000e0000 */
[----:B------:R-:W-:Y:S01]  /*1560*/  WARPGROUP.ARRIVE ;  /* 0x00000000000079c5 */ /* 0x000fe20000000000 */
[----:B------:R-:W-:Y:S01]  /*1570*/  UMOV UR9, 0x40000040 ;  /* 0x4000004000097882 */ /* 0x000fe20000000000 */
[----:B------:R-:W-:-:S10]  /*1580*/  UMOV UR11, 0x40000040 ;  /* 0x40000040000b7882 */ /* 0x000fd40000000000 */
[----:B------:R-:W-:-:S04]  /*1590*/  UIADD3 UR4, UR4, 0xc100, URZ ;  /* 0x0000c10004047890 */ /* 0x000fc8000fffe03f */
[----:B------:R-:W-:-:S04]  /*15a0*/  USHF.R.U32.HI UR4, URZ, 0x4, UR4 ;  /* 0x000000043f047899 */ /* 0x000fc80008011604 */
[----:B------:R-:W-:Y:S02]  /*15b0*/  ULOP3.LUT UR5, UR4, 0x3fff, URZ, 0xc0, !UPT ;  /* 0x00003fff04057892 */ /* 0x000fe4000f8ec03f */
[----:B------:R-:W-:Y:S02]  /*15c0*/  ULOP3.LUT UR4, UR41, 0x10000, URZ, 0xfc, !UPT ;  /* 0x0001000029047892 */ /* 0x000fe4000f8efc3f */
[----:B------:R-:W-:Y:S02]  /*15d0*/  ULOP3.LUT UR5, UR5, 0x10000, URZ, 0xfc, !UPT ;  /* 0x0001000005057892 */ /* 0x000fe4000f8efc3f */
[----:B------:R-:W-:Y:S02]  /*15e0*/  ULEA UR6, UR39, UR4, 0xa ;  /* 0x0000000427067291 */ /* 0x000fe4000f8e503f */
[----:B------:R-:W-:-:S05]  /*15f0*/  ULEA UR7, UR39, UR5, 0x9 ;  /* 0x0000000527077291 */ /* 0x000fca000f8e483f */
[----:B------:R-:W-:Y:S02]  /*1600*/  UMOV UR8, UR6 ;  /* 0x0000000600087c82 */ /* 0x000fe40008000000 */
[----:B------:R-:W-:Y:S02]  /*1610*/  UMOV UR10, UR7 ;  /* 0x00000007000a7c82 */ /* 0x000fe40008000000 */
[----:B------:R-:W-:Y:S01]  /*1620*/  HGMMA.64x64x16.F32 R24, gdesc[UR8], RZ, !UPT, gsb0 ;  /* 0x00e00000081879f0 */ /* 0x000fe2000c0008ff */
[----:B------:R-:W-:Y:S02]  /*1630*/  UIADD3 UR8, UR6, 0x2, URZ ;  /* 0x0000000206087890 */ /* 0x000fe4000fffe03f */
[----:B------:R-:W-:Y:S01]  /*1640*/  UIADD3 UR10, UR7, 0x2, URZ ;  /* 0x00000002070a7890 */ /* 0x000fe2000fffe03f */
[----:B------:R-:W-:Y:S01]  /*1650*/  UMOV UR9, 0x40000040 ;  /* 0x4000004000097882 */ /* 0x000fe20000000000 */
[----:B------:R-:W-:Y:S01]  /*1660*/  UMOV UR11, 0x40000040 ;  /* 0x40000040000b7882 */ /* 0x000fe20000000000 */
[----:B------:R-:W-:-:S02]  /*1670*/  WARPGROUP.DEPBAR.LE gsb0, 0x0 ;  /* 0x00008000000079c5 */ /* 0x000fc40000010000 */
[----:B------:R-:W-:-:S06]  /*1680*/  WARPGROUP.ARRIVE ;  /* 0x00000000000079c5 */ /* 0x000fcc0000000000 */
[----:B------:R-:W-:Y:S01]  /*1690*/  HGMMA.64x64x16.F32 R24, gdesc[UR8], R24, gsb0 ;  /* 0x00e00000081879f0 */ /* 0x000fe20008000818 */
[----:B------:R-:W-:Y:S02]  /*16a0*/  UIADD3 UR8, UR6, 0x4, URZ ;  /* 0x0000000406087890 */ /* 0x000fe4000fffe03f */
[----:B------:R-:W-:Y:S01]  /*16b0*/  UIADD3 UR10, UR7, 0x4, URZ ;  /* 0x00000004070a7890 */ /* 0x000fe2000fffe03f */
[----:B------:R-:W-:Y:S01]  /*16c0*/  UMOV UR9, 0x40000040 ;  /* 0x4000004000097882 */ /* 0x000fe20000000000 */
[----:B------:R-:W-:Y:S01]  /*16d0*/  UMOV UR11, 0x40000040 ;  /* 0x40000040000b7882 */ /* 0x000fe20000000000 */
[----:B------:R-:W-:Y:S02]  /*16e0*/  WARPGROUP.DEPBAR.LE gsb0, 0x0 ;  /* 0x00008000000079c5 */ /* 0x000fe40000010000 */
        /* <DEDUP_REMOVED lines=8> */
[----:B------:R-:W-:Y:S03]  /*1770*/  HGMMA.64x64x16.F32 R24, gdesc[UR8], R24, gsb0 ;  /* 0x00e00000081879f0 */ /* 0x000fe60008000818 */
[----:B------:R-:W-:Y:S02]  /*1780*/  WARPGROUP.DEPBAR.LE gsb0, 0x0 ;  /* 0x00008000000079c5 */ /* 0x000fe40000010000 */
[----:B------:R-:W-:Y:S05]  /*1790*/  @!P1 BRA `(.L_x_22) ;  /* 0x0000000400249947 */ /* 0x000fea0003800000 */
[----:B------:R-:W-:Y:S02]  /*17a0*/  UIADD3 UR6, UR39, 0x1, URZ ;  /* 0x0000000127067890 */ /* 0x000fe4000fffe03f */
[----:B------:R-:W-:Y:S02]  /*17b0*/  IMAD.U32 R3, RZ, RZ, UR39 ;  /* 0x00000027ff037e24 */ /* 0x000fe4000f8e00ff */
[----:B------:R-:W-:-:S04]  /*17c0*/  UISETP.NE.AND UP0, UPT, UR6, 0x3, UPT ;  /* 0x000000030600788c */ /* 0x000fc8000bf05270 */
[----:B------:R-:W-:Y:S02]  /*17d0*/  USEL UR7, URZ, 0x1, UP0 ;  /* 0x000000013f077887 */ /* 0x000fe40008000000 */
[----:B------:R-:W-:Y:S02]  /*17e0*/  USEL UR6, UR6, URZ, UP0 ;  /* 0x0000003f06067287 */ /* 0x000fe40008000000 */
[----:B------:R-:W-:-:S06]  /*17f0*/  ULOP3.LUT UR7, UR38, UR7, URZ, 0x3c, !UPT ;  /* 0x0000000726077292 */ /* 0x000fcc000f8e3c3f */
[----:B------:R-:W-:-:S07]  /*1800*/  IMAD.U32 R7, RZ, RZ, UR7 ;  /* 0x00000007ff077e24 */ /* 0x000fce000f8e00ff */
.L_x_29:
[----:B------:R-:W-:Y:S05]  /*1810*/  @!P0 BRA `(.L_x_23) ;  /* 0x0000000000048947 */ /* 0x000fea0003800000 */
[----:B------:R-:W-:Y:S01]  /*1820*/  BPT.TRAP 0x1 ;  /* 0x000000040000795c */ /* 0x000fe20000300000 */
.L_x_23:
[----:B------:R-:W2:Y:S01]  /*1830*/  S2UR UR8, SR_CgaCtaId ;  /* 0x00000000000879c3 */ /* 0x000ea20000008800 */
[----:B------:R-:W-:Y:S01]  /*1840*/  UMOV UR7, 0x400 ;  /* 0x0000040000077882 */ /* 0x000fe20000000000 */
[----:B01----:R-:W-:Y:S01]  /*1850*/  IMAD.U32 R5, RZ, RZ, UR6 ;  /* 0x00000006ff057e24 */ /* 0x003fe2000f8e00ff */
[----:B------:R-:W-:Y:S01]  /*1860*/  SHF.L.U32 R4, R7, 0x1f, RZ ;  /* 0x0000001f07047819 */ /* 0x000fe200000006ff */
[----:B--2---:R-:W-:-:S06]  /*1870*/  ULEA UR7, UR8, UR7, 0x18 ;  /* 0x0000000708077291 */ /* 0x004fcc000f8ec03f */
[----:B------:R-:W-:-:S04]  /*1880*/  IMAD.U32 R6, RZ, RZ, UR7 ;  /* 0x00000007ff067e24 */ /* 0x000fc8000f8e00ff */
[----:B------:R-:W-:-:S04]  /*1890*/  IMAD R5, R5, 0x8, R6 ;  /* 0x0000000805057824 */ /* 0x000fc800078e0206 */
[----:B------:R0:W1:Y:S01]  /*18a0*/  SYNCS.PHASECHK.TRANS64.TRYWAIT P1, [R5+URZ], R4 ;  /* 0x00000004050075a7 */ /* 0x000062000802017f */
[----:B------:R-:W-:Y:S05]  /*18b0*/  @!P0 BRA `(.L_x_24) ;  /* 0x0000000000048947 */ /* 0x000fea0003800000 */
[----:B------:R-:W-:Y:S01]  /*18c0*/  BPT.TRAP 0x1 ;  /* 0x000000040000795c */ /* 0x000fe20000300000 */
.L_x_24:
[----:B-1----:R-:W-:Y:S05]  /*18d0*/  @P1 BRA `(.L_x_25) ;  /* 0x0000000000081947 */ /* 0x002fea0003800000 */
[----:B------:R-:W1:Y:S02]  /*18e0*/  SYNCS.PHASECHK.TRANS64.TRYWAIT P1, [R5+URZ], R4 ;  /* 0x00000004050075a7 */ /* 0x000e64000802017f */
[----:B-1----:R-:W-:Y:S05]  /*18f0*/  @!P1 BRA `(.L_x_26) ;  /* 0x0000004400809947 */ /* 0x002fea0003800000 */
.L_x_25:
[----:B------:R-:W-:Y:S01]  /*1900*/  ULEA UR7, UR6, UR4, 0xa ;  /* 0x0000000406077291 */ /* 0x000fe2000f8e503f */
[----:B------:R-:W-:Y:S01]  /*1910*/  WARPGROUP.ARRIVE ;  /* 0x00000000000079c5 */ /* 0x000fe20000000000 */
[----:B------:R-:W-:Y:S01]  /*1920*/  ULEA UR12, UR6, UR5, 0x9 ;  /* 0x00000005060c7291 */ /* 0x000fe2000f8e483f */
[----:B------:R-:W-:Y:S01]  /*1930*/  UMOV UR9, 0x40000040 ;  /* 0x4000004000097882 */ /* 0x000fe20000000000 */
[----:B------:R-:W-:-:S03]  /*1940*/  UMOV UR11, 0x40000040 ;  /* 0x40000040000b7882 */ /* 0x000fc60000000000 */
[----:B------:R-:W-:Y:S02]  /*1950*/  UMOV UR8, UR7 ;  /* 0x0000000700087c82 */ /* 0x000fe40008000000 */
[----:B------:R-:W-:Y:S02]  /*1960*/  UMOV UR10, UR12 ;  /* 0x0000000c000a7c82 */ /* 0x000fe40008000000 */
[----:B------:R-:W-:Y:S01]  /*1970*/  HGMMA.64x64x16.F32 R24, gdesc[UR8], R24, gsb0 ;  /* 0x00e00000081879f0 */ /* 0x000fe20008000818 */
        /* <DEDUP_REMOVED lines=23> */
[----:B------:R-:W-:Y:S01]  /*1af0*/  BPT.TRAP 0x1 ;  /* 0x000000040000795c */ /* 0x000fe20000300000 */
.L_x_27:
[----:B------:R-:W-:-:S13]  /*1b00*/  ISETP.NE.AND P1, PT, R23, RZ, PT ;  /* 0x000000ff1700720c */ /* 0x000fda0003f25270 */
[----:B01----:R-:W-:-:S04]  /*1b10*/  @P1 IMAD R4, R3, 0x8, R6 ;  /* 0x0000000803041824 */ /* 0x003fc800078e0206 */
[----:B------:R-:W-:-:S05]  /*1b20*/  @P1 VIADD R5, R4, 0x18 ;  /* 0x0000001804051836 */ /* 0x000fca0000000000 */
[----:B------:R-:W-:-:S04]  /*1b30*/  @P1 PRMT R5, R22, 0x654, R5 ;  /* 0x0000065416051816 */ /* 0x000fc80000000005 */
[----:B------:R0:W-:Y:S01]  /*1b40*/  @P1 SYNCS.ARRIVE.TRANS64.RED.A1T0 RZ, [R5+URZ], RZ ;  /* 0x000000ff05ff19a7 */ /* 0x0001e2000810043f */
[----:B------:R-:W-:-:S13]  /*1b50*/  ISETP.GT.U32.AND P1, PT, R19, 0x1, PT ;  /* 0x000000011300780c */ /* 0x000fda0003f24070 */
[----:B0-----:R-:W-:Y:S05]  /*1b60*/  @P1 BRA `(.L_x_28) ;  /* 0x0000000000041947 */ /* 0x001fea0003800000 */
[----:B------:R-:W-:Y:S01]  /*1b70*/  BPT.TRAP 0x1 ;  /* 0x000000040000795c */ /* 0x000fe20000300000 */
.L_x_28:
[----:B------:R-:W-:Y:S01]  /*1b80*/  UIADD3 UR6, UR6, 0x1, URZ ;  /* 0x0000000106067890 */ /* 0x000fe2000fffe03f */
[C---:B------:R-:W-:Y:S01]  /*1b90*/  ISETP.GT.AND P2, PT, R0.reuse, 0x1, PT ;  /* 0x000000010000780c */ /* 0x040fe20003f44270 */
[----:B------:R-:W-:Y:S02]  /*1ba0*/  VIADD R3, R3, 0x1 ;  /* 0x0000000103037836 */ /* 0x000fe40000000000 */
[----:B------:R-:W-:Y:S01]  /*1bb0*/  UISETP.NE.AND UP0, UPT, UR6, 0x3, UPT ;  /* 0x000000030600788c */ /* 0x000fe2000bf05270 */
[----:B------:R-:W-:Y:S02]  /*1bc0*/  VIADD R0, R0, 0xffffffff ;  /* 0xffffffff00007836 */ /* 0x000fe40000000000 */
[C---:B------:R-:W-:Y:S01]  /*1bd0*/  ISETP.NE.AND P1, PT, R3.reuse, 0x3, PT ;  /* 0x000000030300780c */ /* 0x040fe20003f25270 */
[----:B------:R-:W-:Y:S02]  /*1be0*/  USEL UR7, URZ, 0x1, UP0 ;  /* 0x000000013f077887 */ /* 0x000fe40008000000 */
[----:B------:R-:W-:Y:S01]  /*1bf0*/  USEL UR6, UR6, URZ, UP0 ;  /* 0x0000003f06067287 */ /* 0x000fe20008000000 */
[----:B------:R-:W-:-:S03]  /*1c00*/  SEL R3, R3, RZ, P1 ;  /* 0x000000ff03037207 */ /* 0x000fc60000800000 */
[----:B------:R-:W-:Y:S01]  /*1c10*/  LOP3.LUT R7, R7, UR7, RZ, 0x3c, !PT ;  /* 0x0000000707077c12 */ /* 0x000fe2000f8e3cff */
[----:B------:R-:W-:Y:S07]  /*1c20*/  @P2 BRA `(.L_x_29) ;  /* 0xfffffff800f82947 */ /* 0x000fee000383ffff */
.L_x_22:
[----:B------:R-:W2:Y:S02]  /*1c30*/  LDC R0, c[0x0][0x28c] ;  /* 0x0000a300ff007b82 */ /* 0x000ea40000000800 */
[----:B--2---:R-:W-:-:S13]  /*1c40*/  ISETP.GE.AND P1, PT, R0, 0x1, PT ;  /* 0x000000010000780c */ /* 0x004fda0003f26270 */
[----:B------:R-:W-:Y:S05]  /*1c50*/  @!P1 BRA `(.L_x_30) ;  /* 0x0000000000509947 */ /* 0x000fea0003800000 */
[----:B------:R-:W-:Y:S05]  /*1c60*/  @!P0 BRA `(.L_x_31) ;  /* 0x0000000000048947 */ /* 0x000fea0003800000 */
[----:B------:R-:W-:Y:S01]  /*1c70*/  BPT.TRAP 0x1 ;  /* 0x000000040000795c */ /* 0x000fe20000300000 */
.L_x_31:
[----:B------:R-:W-:Y:S01]  /*1c80*/  ISETP.NE.AND P0, PT, R23, RZ, PT ;  /* 0x000000ff1700720c */ /* 0x000fe20003f05270 */
[----:B------:R-:W-:Y:S01]  /*1c90*/  BSSY B0, `(.L_x_32) ;  /* 0x000000e000007945 */ /* 0x000fe20003800000 */
[----:B------:R-:W-:-:S11]  /*1ca0*/  ISETP.GT.U32.AND P1, PT, R19, 0x1, PT ;  /* 0x000000011300780c */ /* 0x000fd60003f24070 */
[----:B------:R-:W-:Y:S05]  /*1cb0*/  @!P0 BRA `(.L_x_33) ;  /* 0x00000000002c8947 */ /* 0x000fea0003800000 */
[----:B------:R-:W-:-:S04]  /*1cc0*/  UISETP.LT.AND UP0, UPT, UR40, 0x1, UPT ;  /* 0x000000012800788c */ /* 0x000fc8000bf01270 */
[----:B------:R-:W-:-:S04]  /*1cd0*/  USEL UR6, UR40, 0x1, UP0 ;  /* 0x0000000128067887 */ /* 0x000fc80008000000 */
[----:B------:R-:W-:-:S04]  /*1ce0*/  UIADD3 UR6, UR39, UR40, -UR6 ;  /* 0x0000002827067290 */ /* 0x000fc8000fffe806 */
[----:B------:R-:W-:-:S04]  /*1cf0*/  UIMAD.WIDE.U32 UR4, UR6, -0x55555555, URZ ;  /* 0xaaaaaaab060478a5 */ /* 0x000fc8000f8e003f */
[----:B------:R-:W-:-:S04]  /*1d00*/  USHF.R.U32.HI UR4, URZ, 0x1, UR5 ;  /* 0x000000013f047899 */ /* 0x000fc80008011605 */
[----:B------:R-:W-:-:S06]  /*1d10*/  UIMAD UR6, UR4, -0x3, UR6 ;  /* 0xfffffffd040678a4 */ /* 0x000fcc000f8e0206 */
[----:B------:R-:W-:-:S04]  /*1d20*/  IMAD.U32 R3, RZ, RZ, UR6 ;  /* 0x00000006ff037e24 */ /* 0x000fc8000f8e00ff */
[----:B------:R-:W-:-:S04]  /*1d30*/  IMAD R0, R3, 0x8, R6 ;  /* 0x0000000803007824 */ /* 0x000fc800078e0206 */
[----:B------:R-:W-:-:S05]  /*1d40*/  VIADD R3, R0, 0x18 ;  /* 0x0000001800037836 */ /* 0x000fca0000000000 */
[----:B------:R-:W-:-:S04]  /*1d50*/  PRMT R3, R22, 0x654, R3 ;  /* 0x0000065416037816 */ /* 0x000fc80000000003 */
[----:B------:R2:W-:Y:S03]  /*1d60*/  SYNCS.ARRIVE.TRANS64.RED.A1T0 RZ, [R3+URZ], RZ ;  /* 0x000000ff03ff79a7 */ /* 0x0005e6000810043f */
.L_x_33:
[----:B------:R-:W-:Y:S05]  /*1d70*/  BSYNC B0 ;  /* 0x0000000000007941 */ /* 0x000fea0003800000 */
.L_x_32:
[----:B------:R-:W-:Y:S05]  /*1d80*/  @P1 BRA `(.L_x_30) ;  /* 0x0000000000041947 */ /* 0x000fea0003800000 */
[----:B------:R-:W-:Y:S01]  /*1d90*/  BPT.TRAP 0x1 ;  /* 0x000000040000795c */ /* 0x000fe20000300000 */
.L_x_30:
[----:B------:R-:W3:Y:S01]  /*1da0*/  LDC R6, c[0x0][0x288] ;  /* 0x0000a200ff067b82 */ /* 0x000ee20000000800 */
[--C-:B------:R-:W-:Y:S01]  /*1db0*/  SHF.R.U32.HI R0, RZ, 0x2, R18.reuse ;  /* 0x00000002ff007819 */ /* 0x100fe20000011612 */
[----:B------:R-:W-:Y:S01]  /*1dc0*/  IMAD.SHL.U32 R61, R61, 0x40, RZ ;  /* 0x000000403d3d7824 */ /* 0x000fe200078e00ff */
[----:B01----:R-:W-:Y:S01]  /*1dd0*/  SHF.R.U32.HI R5, RZ, 0x7, R18 ;  /* 0x00000007ff057819 */ /* 0x003fe20000011612 */
[----:B------:R-:W-:Y:S01]  /*1de0*/  UIADD3 UR39, UR40, UR39, URZ ;  /* 0x0000002728277290 */ /* 0x000fe2000fffe03f */
[----:B--2---:R-:W-:Y:S01]  /*1df0*/  LOP3.LUT R3, R0, 0x7, RZ, 0xc0, !PT ;  /* 0x0000000700037812 */ /* 0x004fe200078ec0ff */
[C---:B------:R-:W-:Y:S01]  /*1e00*/  IMAD.SHL.U32 R10, R18.reuse, 0x2, RZ ;  /* 0x00000002120a7824 */ /* 0x040fe200078e00ff */
[----:B------:R-:W-:Y:S01]  /*1e10*/  LOP3.LUT R0, R5, 0x1, RZ, 0xc0, !PT ;  /* 0x0000000105007812 */ /* 0x000fe200078ec0ff */
[----:B------:R-:W-:Y:S01]  /*1e20*/  UISETP.GT.U32.AND UP0, UPT, UR39, 0x2, UPT ;  /* 0x000000022700788c */ /* 0x000fe2000bf04070 */
[C---:B------:R-:W-:Y:S01]  /*1e30*/  LOP3.LUT R5, R18.reuse, 0x3, RZ, 0xc0, !PT ;  /* 0x0000000312057812 */ /* 0x040fe200078ec0ff */
[----:B------:R-:W-:Y:S01]  /*1e40*/  ULDC UR7, c[0x0][0x284] ;  /* 0x0000a10000077ab9 */ /* 0x000fe20000000800 */
[----:B------:R-:W-:Y:S01]  /*1e50*/  LOP3.LUT R4, R18, 0x60, RZ, 0xc0, !PT ;  /* 0x0000006012047812 */ /* 0x000fe200078ec0ff */
[----:B------:R-:W-:Y:S01]  /*1e60*/  IMAD.SHL.U32 R8, R0, 0x40, RZ ;  /* 0x0000004000087824 */ /* 0x000fe200078e00ff */
[----:B------:R-:W-:Y:S01]  /*1e70*/  UISETP.LT.U32.AND UP0, UPT, UR40, 0x3, UP0 ;  /* 0x000000032800788c */ /* 0x000fe20008701070 */
[----:B------:R-:W-:Y:S01]  /*1e80*/  SHF.R.S32.HI R15, RZ, 0x1f, R59 ;  /* 0x0000001fff0f7819 */ /* 0x000fe2000001143b */
[----:B------:R-:W-:Y:S01]  /*1e90*/  UISETP.GE.U32.AND UP1, UPT, UR40, 0x3, UPT ;  /* 0x000000032800788c */ /* 0x000fe2000bf26070 */
[----:B------:R-:W-:Y:S01]  /*1ea0*/  SHF.R.U32.HI R4, RZ, 0x1, R4 ;  /* 0x00000001ff047819 */ /* 0x000fe20000011604 */
[----:B------:R-:W-:Y:S01]  /*1eb0*/  ULDC.64 UR8, c[0x0][0x5d0] ;  /* 0x0001740000087ab9 */ /* 0x000fe20000000a00 */
[C---:B------:R-:W-:Y:S01]  /*1ec0*/  LOP3.LUT R10, R61.reuse, 0x6, R10, 0xf8, !PT ;  /* 0x000000063d0a7812 */ /* 0x040fe200078ef80a */
[----:B------:R-:W-:Y:S01]  /*1ed0*/  UIMAD.WIDE.U32 UR4, UR39, -0x55555555, URZ ;  /* 0xaaaaaaab270478a5 */ /* 0x000fe2000f8e003f */
[--C-:B------:R-:W-:Y:S01]  /*1ee0*/  IADD3 R7, RZ, -R4, -R3.reuse ;  /* 0x80000004ff077210 */ /* 0x100fe20007ffe803 */
[----:B------:R-:W-:Y:S01]  /*1ef0*/  USEL UR6, URZ, 0x1, !UP0 ;  /* 0x000000013f067887 */ /* 0x000fe2000c000000 */
[----:B------:R-:W-:Y:S01]  /*1f00*/  LOP3.LUT R3, R8, 0x40, R3, 0xe2, !PT ;  /* 0x0000004008037812 */ /* 0x000fe200078ee203 */
[C---:B------:R-:W-:Y:S01]  /*1f10*/  IMAD.WIDE R8, R60.reuse, 0x80, RZ ;  /* 0x000000803c087825 */ /* 0x040fe200078e02ff */
[----:B---3--:R-:W-:Y:S01]  /*1f20*/  ISETP.GE.AND P0, PT, R61, R6, PT ;  /* 0x000000063d00720c */ /* 0x008fe20003f06270 */
[----:B------:R-:W-:Y:S01]  /*1f30*/  USHF.R.U32.HI UR4, URZ, 0x1, UR5 ;  /* 0x000000013f047899 */ /* 0x000fe20008011605 */
[----:B------:R-:W-:Y:S01]  /*1f40*/  SHF.R.S32.HI R11, RZ, 0x1f, R10 ;  /* 0x0000001fff0b7819 */ /* 0x000fe2000001140a */
[----:B------:R-:W-:Y:S01]  /*1f50*/  IMAD R12, R5, -0x2, R6 ;  /* 0xfffffffe050c7824 */ /* 0x000fe200078e0206 */
[----:B------:R-:W-:Y:S01]  /*1f60*/  ULOP3.LUT UR38, UR38, UR6, URZ, 0x3c, !UPT ;  /* 0x0000000626267292 */ /* 0x000fe2000f8e3c3f */
[----:B------:R-:W-:Y:S01]  /*1f70*/  IMAD.SHL.U32 R5, R60, 0x80, RZ ;  /* 0x000000803c057824 */ /* 0x000fe200078e00ff */
[----:B------:R-:W-:Y:S01]  /*1f80*/  LOP3.LUT R73, R8, R3, R4, 0xfe, !PT ;  /* 0x0000000308497212 */ /* 0x000fe200078efe04 */
[----:B------:R-:W-:Y:S01]  /*1f90*/  IMAD R6, R15, UR8, RZ ;  /* 0x000000080f067c24 */ /* 0x000fe2000f8e02ff */
[----:B------:R-:W-:Y:S01]  /*1fa0*/  UIMAD UR39, UR4, -0x3, UR39 ;  /* 0xfffffffd042778a4 */ /* 0x000fe2000f8e0227 */
[----:B------:R-:W-:Y:S01]  /*1fb0*/  IMAD R0, R0, -0x40, R7 ;  /* 0xffffffc000007824 */ /* 0x000fe200078e0207 */
[----:B------:R-:W-:Y:S01]  /*1fc0*/  ISETP.GE.OR P0, PT, R5, UR7, P0 ;  /* 0x0000000705007c0c */ /* 0x000fe20008706670 */
[C---:B------:R-:W-:Y:S01]  /*1fd0*/  IMAD R13, R59.reuse, UR9, R6 ;  /* 0x000000093b0d7c24 */ /* 0x040fe2000f8e0206 */
[----:B------:R-:W-:Y:S01]  /*1fe0*/  @UP1 ULOP3.LUT UR38, UR38, 0x1, UR4, 0x78, !UPT ;  /* 0x0000000126261892 */ /* 0x000fe2000f8e7804 */
[----:B------:R-:W-:Y:S01]  /*1ff0*/  IMAD.WIDE.U32 R6, R59, UR8, R10 ;  /* 0x000000083b067c25 */ /* 0x000fe2000f8e000a */
[----:B------:R-:W-:-:S03]  /*2000*/  IADD3 R3, -R5, UR7, R0 ;  /* 0x0000000705037c10 */ /* 0x000fc6000fffe100 */
[----:B------:R-:W-:Y:S02]  /*2010*/  IMAD.IADD R7, R7, 0x1, R13 ;  /* 0x0000000107077824 */ /* 0x000fe400078e020d */
[----:B------:R-:W-:Y:S02]  /*2020*/  IMAD.IADD R4, R12, 0x1, -R61 ;  /* 0x000000010c047824 */ /* 0x000fe400078e0a3d */
[----:B------:R-:W-:Y:S02]  /*2030*/  IMAD.MOV.U32 R0, RZ, RZ, -0x1 ;  /* 0xffffffffff007424 */ /* 0x000fe400078e00ff */
[----:B------:R-:W-:Y:S05]  /*2040*/  @P0 BRA `(.L_x_34) ;  /* 0x0000002000a40947 */ /* 0x000fea0003800000 */
[----:B------:R-:W0:Y:S01]  /*2050*/  LDC.64 R66, c[0x0][0x5c8] ;  /* 0x00017200ff427b82 */ /* 0x000e220000000a00 */
[----:B-----5:R-:W-:Y:S01]  /*2060*/  FSETP.NEU.AND P0, PT, R57, RZ, PT ;  /* 0x000000ff3900720b */ /* 0x020fe20003f0d000 */
[----:B------:R-:W-:Y:S01]  /*2070*/  BSSY B0, `(.L_x_34) ;  /* 0x0000226000007945 */ /* 0x000fe20003800000 */
[----:B------:R-:W-:-:S04]  /*2080*/  ISETP.GT.AND P2, PT, R4, RZ, PT ;  /* 0x000000ff0400720c */ /* 0x000fc80003f44270 */
[----:B------:R-:W-:Y:S01]  /*2090*/  ISETP.GT.AND P1, PT, R3, RZ, P2 ;  /* 0x000000ff0300720c */ /* 0x000fe20001724270 */
[-C--:B0-----:R-:W-:Y:S02]  /*20a0*/  IMAD R12, R9, R66.reuse, RZ ;  /* 0x00000042090c7224 */ /* 0x081fe400078e02ff */
[----:B------:R-:W-:-:S04]  /*20b0*/  IMAD.WIDE.U32 R60, R73, R66, R6 ;  /* 0x00000042493c7225 */ /* 0x000fc800078e0006 */
[----:B------:R-:W-:-:S04]  /*20c0*/  IMAD R5, R73, R67, R12 ;  /* 0x0000004349057224 */ /* 0x000fc800078e020c */
[----:B------:R-:W-:Y:S01]  /*20d0*/  IMAD.IADD R75, R61, 0x1, R5 ;  /* 0x000000013d4b7824 */ /* 0x000fe200078e0205 */
[----:B------:R-:W-:Y:S06]  /*20e0*/  @!P0 BRA `(.L_x_35) ;  /* 0x0000001400e88947 */ /* 0x000fec0003800000 */
[----:B------:R-:W0:Y:S01]  /*20f0*/  LDC.64 R64, c[0x0][0x5b8] ;  /* 0x00016e00ff407b82 */ /* 0x000e220000000a00 */
[----:B------:R-:W-:-:S07]  /*2100*/  ULDC.64 UR4, c[0x0][0x5c0] ;  /* 0x0001700000047ab9 */ /* 0x000fce0000000a00 */
[----:B------:R-:W1:Y:S08]  /*2110*/  LDC.64 R68, c[0x0][0x5b0] ;  /* 0x00016c00ff447b82 */ /* 0x000e700000000a00 */
[----:B------:R-:W2:Y:S01]  /*2120*/  LDC.64 R70, c[0x0][0x5a8] ;  /* 0x00016a00ff467b82 */ /* 0x000ea20000000a00 */
[-C--:B0-----:R-:W-:Y:S02]  /*2130*/  IMAD R6, R15, R64.reuse, RZ ;  /* 0x000000400f067224 */ /* 0x081fe400078e02ff */
[----:B------:R-:W-:-:S04]  /*2140*/  IMAD.WIDE.U32 R62, R59, R64, R10 ;  /* 0x000000403b3e7225 */ /* 0x000fc800078e000a */
[----:B------:R-:W-:Y:S02]  /*2150*/  IMAD R61, R59, R65, R6 ;  /* 0x000000413b3d7224 */ /* 0x000fe400078e0206 */
[-C--:B-1----:R-:W-:Y:S02]  /*2160*/  IMAD R8, R9, R68.reuse, RZ ;  /* 0x0000004409087224 */ /* 0x082fe400078e02ff */
[----:B------:R-:W-:Y:S02]  /*2170*/  IMAD.IADD R13, R63, 0x1, R61 ;  /* 0x000000013f0d7824 */ /* 0x000fe400078e023d */
[----:B------:R-:W-:Y:S02]  /*2180*/  IMAD.MOV.U32 R12, RZ, RZ, R62 ;  /* 0x000000ffff0c7224 */ /* 0x000fe400078e003e */
[C---:B------:R-:W-:Y:S02]  /*2190*/  IMAD R65, R73.reuse, R69, R8 ;  /* 0x0000004549417224 */ /* 0x040fe400078e0208 */
[----:B------:R-:W-:-:S04]  /*21a0*/  IMAD.WIDE.U32 R6, R73, R68, R12 ;  /* 0x0000004449067225 */ /* 0x000fc800078e000c */
[----:B------:R-:W-:Y:S01]  /*21b0*/  IMAD.IADD R5, R7, 0x1, R65 ;  /* 0x0000000107057824 */ /* 0x000fe200078e0241 */
[----:B--2---:R-:W-:-:S04]  /*21c0*/  LEA R14, P0, R6, R70, 0x1 ;  /* 0x00000046060e7211 */ /* 0x004fc800078008ff */
[----:B------:R-:W-:-:S05]  /*21d0*/  LEA.HI.X R15, R6, R71, R5, 0x1, P0 ;  /* 0x00000047060f7211 */ /* 0x000fca00000f0c05 */
[----:B------:R0:W2:Y:S01]  /*21e0*/  @P1 LDG.E.LTC128B.U16 R5, desc[UR36][R14.64] ;  /* 0x000000240e051981 */ /* 0x0000a2000c1e1520 */
[----:B------:R-:W-:Y:S01]  /*21f0*/  IMAD.WIDE.U32 R6, R73, R68, R10 ;  /* 0x0000004449067225 */ /* 0x000fe200078e000a */
[----:B------:R-:W-:Y:S03]  /*2200*/  BSSY B1, `(.L_x_36) ;  /* 0x0000013000017945 */ /* 0x000fe60003800000 */
[----:B------:R-:W-:Y:S02]  /*2210*/  IMAD.IADD R7, R65, 0x1, R7 ;  /* 0x0000000141077824 */ /* 0x000fe400078e0207 */
[----:B------:R-:W-:Y:S01]  /*2220*/  IMAD.WIDE.U32 R20, R59, R64, R6 ;  /* 0x000000403b147225 */ /* 0x000fe200078e0006 */
[----:B0-----:R-:W-:-:S03]  /*2230*/  SHF.L.U64.HI R15, R68, 0x3, R69 ;  /* 0x00000003440f7819 */ /* 0x001fc60000010245 */
[----:B------:R-:W-:Y:S01]  /*2240*/  IMAD.IADD R7, R61, 0x1, R21 ;  /* 0x000000013d077824 */ /* 0x000fe200078e0215 */
[----:B------:R-:W-:Y:S01]  /*2250*/  LEA R6, P4, R20, R70, 0x1 ;  /* 0x0000004614067211 */ /* 0x000fe200078808ff */
[----:B------:R-:W-:-:S03]  /*2260*/  IMAD.SHL.U32 R14, R68, 0x8, RZ ;  /* 0x00000008440e7824 */ /* 0x000fc600078e00ff */
[----:B------:R-:W-:Y:S01]  /*2270*/  LEA.HI.X R7, R20, R71, R7, 0x1, P4 ;  /* 0x0000004714077211 */ /* 0x000fe200020f0c07 */
[----:B--2---:R-:W-:-:S05]  /*2280*/  HADD2.F32 R8, -RZ, R5.H0_H0 ;  /* 0x20000005ff087230 */ /* 0x004fca0000004100 */
[----:B------:R-:W-:Y:S01]  /*2290*/  FMUL R9, R8, R57 ;  /* 0x0000003908097220 */ /* 0x000fe20000400000 */
[----:B------:R-:W-:-:S03]  /*22a0*/  LEA R8, P0, R60, UR4, 0x1 ;  /* 0x000000043c087c11 */ /* 0x000fc6000f8008ff */
[----:B------:R-:W-:Y:S01]  /*22b0*/  FFMA R24, R24, R56, R9 ;  /* 0x0000003818187223 */ /* 0x000fe20000000009 */
[----:B------:R-:W-:Y:S02]  /*22c0*/  LEA.HI.X R9, R60, UR5, R75, 0x1, P0 ;  /* 0x000000053c097c11 */ /* 0x000fe400080f0c4b */
[----:B------:R-:W-:Y:S02]  /*22d0*/  ISETP.GT.AND P0, PT, R4, 0x1, PT ;  /* 0x000000010400780c */ /* 0x000fe40003f04270 */
[----:B------:R-:W-:Y:S02]  /*22e0*/  F2FP.F16.F32.PACK_AB R24, RZ, R24 ;  /* 0x00000018ff18723e */ /* 0x000fe400000000ff */
[----:B------:R-:W-:-:S03]  /*22f0*/  ISETP.GT.AND P3, PT, R3, RZ, P0 ;  /* 0x000000ff0300720c */ /* 0x000fc60000764270 */
[----:B------:R0:W-:Y:S10]  /*2300*/  @P1 STG.E.U16 desc[UR36][R8.64], R24 ;  /* 0x0000001808001986 */ /* 0x0001f4000c101524 */
[----:B------:R-:W-:Y:S05]  /*2310*/  @!P3 BRA `(.L_x_37) ;  /* 0x000000000004b947 */ /* 0x000fea0003800000 */
[----:B------:R1:W5:Y:S02]  /*2320*/  LDG.E.LTC128B.U16 R5, desc[UR36][R6.64+0x2] ;  /* 0x0000022406057981 */ /* 0x000364000c1e1520 */
.L_x_37:
[----:B------:R-:W-:Y:S05]  /*2330*/  BSYNC B1 ;  /* 0x0000000000017941 */ /* 0x000fea0003800000 */
.L_x_36:
[----:B-----5:R-:W-:Y:S01]  /*2340*/  HADD2.F32 R12, -RZ, R5.H0_H0 ;  /* 0x20000005ff0c7230 */ /* 0x020fe20000004100 */
[----:B------:R-:W-:Y:S01]  /*2350*/  ISETP.GT.AND P2, PT, R3, 0x8, P2 ;  /* 0x000000080300780c */ /* 0x000fe20001744270 */
[----:B------:R-:W-:Y:S01]  /*2360*/  IMAD.WIDE.U32 R20, R73, R68, R14 ;  /* 0x0000004449147225 */ /* 0x000fe200078e000e */
[----:B0-----:R-:W-:-:S03]  /*2370*/  PRMT R24, R5, 0x7610, R24 ;  /* 0x0000761005187816 */ /* 0x001fc60000000018 */
[----:B------:R-:W-:Y:S01]  /*2380*/  FMUL R12, R12, R57 ;  /* 0x000000390c0c7220 */ /* 0x000fe20000400000 */
[----:B------:R-:W-:Y:S01]  /*2390*/  IMAD.IADD R65, R65, 0x1, R21 ;  /* 0x0000000141417824 */ /* 0x000fe200078e0215 */
[----:B------:R-:W-:Y:S02]  /*23a0*/  IADD3 R62, P1, R62, R20, RZ ;  /* 0x000000143e3e7210 */ /* 0x000fe40007f3e0ff */
[----:B------:R-:W-:-:S03]  /*23b0*/  FFMA R12, R25, R56, R12 ;  /* 0x00000038190c7223 */ /* 0x000fc6000000000c */
[----:B------:R-:W-:Y:S01]  /*23c0*/  IMAD.X R13, R65, 0x1, R13, P1 ;  /* 0x00000001410d7824 */ /* 0x000fe200008e060d */
[C---:B------:R-:W-:Y:S02]  /*23d0*/  LEA R14, P1, R62.reuse, R70, 0x1 ;  /* 0x000000463e0e7211 */ /* 0x040fe400078208ff */
[----:B------:R-:W-:Y:S02]  /*23e0*/  F2FP.F16.F32.PACK_AB R12, RZ, R12 ;  /* 0x0000000cff0c723e */ /* 0x000fe400000000ff */
[----:B------:R-:W-:Y:S02]  /*23f0*/  LEA.HI.X R15, R62, R71, R13, 0x1, P1 ;  /* 0x000000473e0f7211 */ /* 0x000fe400008f0c0d */
[----:B------:R-:W-:-:S05]  /*2400*/  PRMT R21, R12, 0x7610, R21 ;  /* 0x000076100c157816 */ /* 0x000fca0000000015 */
[----:B------:R0:W-:Y:S04]  /*2410*/  @P3 STG.E.U16 desc[UR36][R8.64+0x2], R21 ;  /* 0x0000021508003986 */ /* 0x0001e8000c101524 */
[----:B------:R-:W2:Y:S01]  /*2420*/  @P2 LDG.E.LTC128B.U16 R24, desc[UR36][R14.64] ;  /* 0x000000240e182981 */ /* 0x000ea2000c1e1520 */
[----:B------:R-:W-:Y:S01]  /*2430*/  IADD3 R20, P1, R10, R20, RZ ;  /* 0x000000140a147210 */ /* 0x000fe20007f3e0ff */
[----:B------:R-:W-:Y:S01]  /*2440*/  BSSY B1, `(.L_x_38) ;  /* 0x0000011000017945 */ /* 0x000fe20003800000 */
[C---:B------:R-:W-:Y:S02]  /*2450*/  SHF.L.U64.HI R13, R66.reuse, 0x4, R67 ;  /* 0x00000004420d7819 */ /* 0x040fe40000010243 */
[----:B------:R-:W-:Y:S01]  /*2460*/  ISETP.GT.AND P0, PT, R3, 0x8, P0 ;  /* 0x000000080300780c */ /* 0x000fe20000704270 */
[----:B0-----:R-:W-:Y:S01]  /*2470*/  IMAD.X R21, R11, 0x1, R65, P1 ;  /* 0x000000010b157824 */ /* 0x001fe200008e0641 */
[----:B------:R-:W-:Y:S01]  /*2480*/  LEA R12, P1, R66, R8, 0x4 ;  /* 0x00000008420c7211 */ /* 0x000fe200078220ff */
[----:B------:R-:W-:-:S04]  /*2490*/  IMAD.WIDE.U32 R20, R59, R64, R20 ;  /* 0x000000403b147225 */ /* 0x000fc800078e0014 */
[----:B------:R-:W-:Y:S02]  /*24a0*/  IMAD.X R13, R13, 0x1, R9, P1 ;  /* 0x000000010d0d7824 */ /* 0x000fe400008e0609 */
[----:B------:R-:W-:Y:S02]  /*24b0*/  IMAD.IADD R11, R61, 0x1, R21 ;  /* 0x000000013d0b7824 */ /* 0x000fe400078e0215 */
[----:B--2---:R-:W-:-:S05]  /*24c0*/  HADD2.F32 R10, -RZ, R24.H0_H0 ;  /* 0x20000018ff0a7230 */ /* 0x004fca0000004100 */
[----:B------:R-:W-:Y:S01]  /*24d0*/  FMUL R5, R10, R57 ;  /* 0x000000390a057220 */ /* 0x000fe20000400000 */
[----:B------:R-:W-:-:S03]  /*24e0*/  LEA R10, P3, R20, R70, 0x1 ;  /* 0x00000046140a7211 */ /* 0x000fc600078608ff */
[----:B------:R-:W-:Y:S01]  /*24f0*/  FFMA R5, R26, R56, R5 ;  /* 0x000000381a057223 */ /* 0x000fe20000000005 */
[----:B------:R-:W-:-:S04]  /*2500*/  LEA.HI.X R11, R20, R71, R11, 0x1, P3 ;  /* 0x00000047140b7211 */ /* 0x000fc800018f0c0b */
[----:B------:R-:W-:-:S05]  /*2510*/  F2FP.F16.F32.PACK_AB R5, RZ, R5 ;  /* 0x00000005ff05723e */ /* 0x000fca00000000ff */
[----:B------:R0:W-:Y:S01]  /*2520*/  @P2 STG.E.U16 desc[UR36][R12.64], R5 ;  /* 0x000000050c002986 */ /* 0x0001e2000c101524 */
[----:B------:R-:W-:Y:S05]  /*2530*/  @!P0 BRA `(.L_x_39) ;  /* 0x0000000000048947 */ /* 0x000fea0003800000 */
[----:B------:R2:W5:Y:S02]  /*2540*/  LDG.E.LTC128B.U16 R24, desc[UR36][R10.64+0x2] ;  /* 0x000002240a187981 */ /* 0x000564000c1e1520 */
.L_x_39:
[----:B------:R-:W-:Y:S05]  /*2550*/  BSYNC B1 ;  /* 0x0000000000017941 */ /* 0x000fea0003800000 */
.L_x_38:
[----:B-----5:R-:W-:Y:S01]  /*2560*/  HADD2.F32 R14, -RZ, R24.H0_H0 ;  /* 0x20000018ff0e7230 */ /* 0x020fe20000004100 */
[----:B------:R-:W-:Y:S01]  /*2570*/  ISETP.GT.AND P1, PT, R4, 0x8, PT ;  /* 0x000000080400780c */ /* 0x000fe20003f24270 */
[----:B------:R-:W-:Y:S03]  /*2580*/  BSSY B1, `(.L_x_40) ;  /* 0x0000008000017945 */ /* 0x000fe60003800000 */
[----:B------:R-:W-:Y:S01]  /*2590*/  FMUL R14, R14, R57 ;  /* 0x000000390e0e7220 */ /* 0x000fe20000400000 */
[----:B------:R-:W-:-:S03]  /*25a0*/  ISETP.GT.AND P2, PT, R3, RZ, P1 ;  /* 0x000000ff0300720c */ /* 0x000fc60000f44270 */
[----:B------:R-:W-:-:S05]  /*25b0*/  FFMA R14, R27, R56, R14 ;  /* 0x000000381b0e7223 */ /* 0x000fca000000000e */
[----:B------:R-:W-:-:S05]  /*25c0*/  F2FP.F16.F32.PACK_AB R14, RZ, R14 ;  /* 0x0000000eff0e723e */ /* 0x000fca00000000ff */
[----:B------:R3:W-:Y:S01]  /*25d0*/  @P0 STG.E.U16 desc[UR36][R12.64+0x2], R14 ;  /* 0x0000020e0c000986 */ /* 0x0007e2000c101524 */
[----:B------:R-:W-:Y:S05]  /*25e0*/  @!P2 BRA `(.L_x_41) ;  /* 0x000000000004a947 */ /* 0x000fea0003800000 */
[----:B------:R4:W5:Y:S02]  /*25f0*/  LDG.E.LTC128B.U16 R24, desc[UR36][R6.64+0x10] ;  /* 0x0000102406187981 */ /* 0x000964000c1e1520 */
.L_x_41:
[----:B------:R-:W-:Y:S05]  /*2600*/  BSYNC B1 ;  /* 0x0000000000017941 */ /* 0x000fea0003800000 */
.L_x_40:
[----:B---3-5:R-:W-:Y:S01]  /*2610*/  HADD2.F32 R14, -RZ, R24.H0_H0 ;  /* 0x20000018ff0e7230 */ /* 0x028fe20000004100 */
[----:B------:R-:W-:Y:S01]  /*2620*/  ISETP.GT.AND P0, PT, R4, 0x9, PT ;  /* 0x000000090400780c */ /* 0x000fe20003f04270 */
[----:B------:R-:W-:Y:S03]  /*2630*/  BSSY B1, `(.L_x_42) ;  /* 0x0000008000017945 */ /* 0x000fe60003800000 */
[----:B0-----:R-:W-:Y:S01]  /*2640*/  FMUL R5, R14, R57 ;  /* 0x000000390e057220 */ /* 0x001fe20000400000 */
[----:B------:R-:W-:-:S03]  /*2650*/  ISETP.GT.AND P3, PT, R3, RZ, P0 ;  /* 0x000000ff0300720c */ /* 0x000fc60000764270 */
[----:B------:R-:W-:-:S05]  /*2660*/  FFMA R5, R28, R56, R5 ;  /* 0x000000381c057223 */ /* 0x000fca0000000005 */
[----:B------:R-:W-:-:S05]  /*2670*/  F2FP.F16.F32.PACK_AB R5, RZ, R5 ;  /* 0x00000005ff05723e */ /* 0x000fca00000000ff */
[----:B------:R0:W-:Y:S01]  /*2680*/  @P2 STG.E.U16 desc[UR36][R8.64+0x10], R5 ;  /* 0x0000100508002986 */ /* 0x0001e2000c101524 */
[----:B------:R-:W-:Y:S05]  /*2690*/  @!P3 BRA `(.L_x_43) ;  /* 0x000000000004b947 */ /* 0x000fea0003800000 */
[----:B------:R3:W5:Y:S02]  /*26a0*/  LDG.E.LTC128B.U16 R24, desc[UR36][R6.64+0x12] ;  /* 0x0000122406187981 */ /* 0x000764000c1e1520 */
.L_x_43:
[----:B------:R-:W-:Y:S05]  /*26b0*/  BSYNC B1 ;  /* 0x0000000000017941 */ /* 0x000fea0003800000 */
.L_x_42:
[----:B-----5:R-:W-:Y:S01]  /*26c0*/  HADD2.F32 R14, -RZ, R24.H0_H0 ;  /* 0x20000018ff0e7230 */ /* 0x020fe20000004100 */
[----:B------:R-:W-:Y:S01]  /*26d0*/  ISETP.GT.AND P1, PT, R3, 0x8, P1 ;  /* 0x000000080300780c */ /* 0x000fe20000f24270 */
[----:B------:R-:W-:Y:S03]  /*26e0*/  BSSY B1, `(.L_x_44) ;  /* 0x0000007000017945 */ /* 0x000fe60003800000 */
[----:B------:R-:W-:-:S04]  /*26f0*/  FMUL R14, R14, R57 ;  /* 0x000000390e0e7220 */ /* 0x000fc80000400000 */
[----:B------:R-:W-:-:S05]  /*2700*/  FFMA R14, R29, R56, R14 ;  /* 0x000000381d0e7223 */ /* 0x000fca000000000e */
[----:B------:R-:W-:-:S05]  /*2710*/  F2FP.F16.F32.PACK_AB R14, RZ, R14 ;  /* 0x0000000eff0e723e */ /* 0x000fca00000000ff */
[----:B------:R0:W-:Y:S01]  /*2720*/  @P3 STG.E.U16 desc[UR36][R8.64+0x12], R14 ;  /* 0x0000120e08003986 */ /* 0x0001e2000c101524 */
[----:B------:R-:W-:Y:S05]  /*2730*/  @!P1 BRA `(.L_x_45) ;  /* 0x0000000000049947 */ /* 0x000fea0003800000 */
[----:B------:R0:W5:Y:S02]  /*2740*/  LDG.E.LTC128B.U16 R24, desc[UR36][R10.64+0x10] ;  /* 0x000010240a187981 */ /* 0x000164000c1e1520 */
.L_x_45:
[----:B------:R-:W-:Y:S05]  /*2750*/  BSYNC B1 ;  /* 0x0000000000017941 */ /* 0x000fea0003800000 */
.L_x_44:
[----:B0----5:R-:W-:Y:S01]  /*2760*/  HADD2.F32 R14, -RZ, R24.H0_H0 ;  /* 0x20000018ff0e7230 */ /* 0x021fe20000004100 */
        /* <DEDUP_REMOVED lines=8> */
.L_x_47:
[----:B------:R-:W-:Y:S05]  /*27f0*/  BSYNC B1 ;  /* 0x0000000000017941 */ /* 0x000fea0003800000 */
.L_x_46:
        /* <DEDUP_REMOVED lines=10> */
.L_x_49:
[----:B------:R-:W-:Y:S05]  /*28a0*/  BSYNC B1 ;  /* 0x0000000000017941 */ /* 0x000fea0003800000 */
.L_x_48:
[----:B0----5:R-:W-:Y:S01]  /*28b0*/  HADD2.F32 R14, -RZ, R24.H0_H0 ;  /* 0x20000018ff0e7230 */ /* 0x021fe20000004100 */
        /* <DEDUP_REMOVED lines=9> */
.L_x_51:
[----:B------:R-:W-:Y:S05]  /*2950*/  BSYNC B1 ;  /* 0x0000000000017941 */ /* 0x000fea0003800000 */
.L_x_50:
        /* <DEDUP_REMOVED lines=9> */
.L_x_53:
[----:B------:R-:W-:Y:S05]  /*29f0*/  BSYNC B1 ;  /* 0x0000000000017941 */ /* 0x000fea0003800000 */
.L_x_52:
        /* <DEDUP_REMOVED lines=9> */
.L_x_55:
[----:B------:R-:W-:Y:S05]  /*2a90*/  BSYNC B1 ;  /* 0x0000000000017941 */ /* 0x000fea0003800000 */
.L_x_54:
        /* <DEDUP_REMOVED lines=10> */
.L_x_57:
[----:B------:R-:W-:Y:S05]  /*2b40*/  BSYNC B1 ;  /* 0x0000000000017941 */ /* 0x000fea0003800000 */
.L_x_56:
        /* <DEDUP_REMOVED lines=10> */
.L_x_59:
[----:B------:R-:W-:Y:S05]  /*2bf0*/  BSYNC B1 ;  /* 0x0000000000017941 */ /* 0x000fea0003800000 */
.L_x_58:
        /* <DEDUP_REMOVED lines=9> */
.L_x_61:
[----:B------:R-:W-:Y:S05]  /*2c90*/  BSYNC B1 ;  /* 0x0000000000017941 */ /* 0x000fea0003800000 */
.L_x_60:
        /* <DEDUP_REMOVED lines=9> */
.L_x_63:
[----:B------:R-:W-:Y:S05]  /*2d30*/  BSYNC B1 ;  /* 0x0000000000017941 */ /* 0x000fea0003800000 */
.L_x_62:
        /* <DEDUP_REMOVED lines=10> */
.L_x_65:
[----:B------:R-:W-:Y:S05]  /*2de0*/  BSYNC B1 ;  /* 0x0000000000017941 */ /* 0x000fea0003800000 */
.L_x_64:
        /* <DEDUP_REMOVED lines=10> */
.L_x_67:
[----:B------:R-:W-:Y:S05]  /*2e90*/  BSYNC B1 ;  /* 0x0000000000017941 */ /* 0x000fea0003800000 */
.L_x_66:
        /* <DEDUP_REMOVED lines=9> */
.L_x_69:
[----:B------:R-:W-:Y:S05]  /*2f30*/  BSYNC B1 ;  /* 0x0000000000017941 */ /* 0x000fea0003800000 */
.L_x_68:
        /* <DEDUP_REMOVED lines=9> */
.L_x_71:
[----:B------:R-:W-:Y:S05]  /*2fd0*/  BSYNC B1 ;  /* 0x0000000000017941 */ /* 0x000fea0003800000 */
.L_x_70:
        /* <DEDUP_REMOVED lines=10> */
.L_x_73:
[----:B------:R-:W-:Y:S05]  /*3080*/  BSYNC B1 ;  /* 0x0000000000017941 */ /* 0x000fea0003800000 */
.L_x_72:
        /* <DEDUP_REMOVED lines=10> */
.L_x_75:
[----:B------:R-:W-:Y:S05]  /*3130*/  BSYNC B1 ;  /* 0x0000000000017941 */ /* 0x000fea0003800000 */
.L_x_74:
        /* <DEDUP_REMOVED lines=9> */
.L_x_77:
[----:B------:R-:W-:Y:S05]  /*31d0*/  BSYNC B1 ;  /* 0x0000000000017941 */ /* 0x000fea0003800000 */
.L_x_76:
        /* <DEDUP_REMOVED lines=9> */
.L_x_79:
[----:B------:R-:W-:Y:S05]  /*3270*/  BSYNC B1 ;  /* 0x0000000000017941 */ /* 0x000fea0003800000 */
.L_x_78:
        /* <DEDUP_REMOVED lines=10> */
.L_x_81:
[----:B------:R-:W-:Y:S05]  /*3320*/  BSYNC B1 ;  /* 0x0000000000017941 */ /* 0x000fea0003800000 */
.L_x_80:
        /* <DEDUP_REMOVED lines=10> */
.L_x_83:
[----:B------:R-:W-:Y:S05]  /*33d0*/  BSYNC B1 ;  /* 0x0000000000017941 */ /* 0x000fea0003800000 */
.L_x_82:
        /* <DEDUP_REMOVED lines=9> */
.L_x_85:
[----:B------:R-:W-:Y:S05]  /*3470*/  BSYNC B1 ;  /* 0x0000000000017941 */ /* 0x000fea0003800000 */
.L_x_84:
        /* <DEDUP_REMOVED lines=9> */
.L_x_87:
[----:B------:R-:W-:Y:S05]  /*3510*/  BSYNC B1 ;  /* 0x0000000000017941 */ /* 0x000fea0003800000 */
.L_x_86:
        /* <DEDUP_REMOVED lines=10> */
.L_x_89:
[----:B------:R-:W-:Y:S05]  /*35c0*/  BSYNC B1 ;  /* 0x0000000000017941 */ /* 0x000fea0003800000 */
.L_x_88:
[----:B0----5:R-:W-:Y:S01]  /*35d0*/  HADD2.F32 R14, -RZ, R24.H0_H0 ;  /* 0x20000018ff0e7230 */ /* 0x021fe20000004100 */
[----:B------:R-:W-:Y:S01]  /*35e0*/  ISETP.GT.AND P0, PT, R4, 0x39, PT ;  /* 0x000000390400780c */ /* 0x000fe20003f04270 */
[----:B------:R-:W-:Y:S01]  /*35f0*/  @P2 IMAD.MOV.U32 R4, RZ, RZ, R8 ;  /* 0x000000ffff042224 */ /* 0x000fe200078e0008 */
[----:B------:R-:W-:Y:S02]  /*3600*/  BSSY B1, `(.L_x_90) ;  /* 0x000000a000017945 */ /* 0x000fe40003800000 */
[----:B------:R-:W-:Y:S01]  /*3610*/  FMUL R5, R14, R57 ;  /* 0x000000390e057220 */ /* 0x000fe20000400000 */
[----:B------:R-:W-:-:S03]  /*3620*/  ISETP.GT.AND P3, PT, R3, RZ, P0 ;  /* 0x000000ff0300720c */ /* 0x000fc60000764270 */
[----:B------:R-:W-:-:S05]  /*3630*/  FFMA R5, R52, R56, R5 ;  /* 0x0000003834057223 */ /* 0x000fca0000000005 */
[----:B------:R-:W-:-:S04]  /*3640*/  F2FP.F16.F32.PACK_AB R5, RZ, R5 ;  /* 0x00000005ff05723e */ /* 0x000fc800000000ff */
[----:B------:R-:W-:Y:S01]  /*3650*/  PRMT R14, R5, 0x7610, R14 ;  /* 0x00007610050e7816 */ /* 0x000fe2000000000e */
[----:B------:R-:W-:-:S05]  /*3660*/  @P2 IMAD.MOV.U32 R5, RZ, RZ, R9 ;  /* 0x000000ffff052224 */ /* 0x000fca00078e0009 */
[----:B------:R0:W-:Y:S01]  /*3670*/  @P2 STG.E.U16 desc[UR36][R4.64+0x70], R14 ;  /* 0x0000700e04002986 */ /* 0x0001e2000c101524 */
[----:B------:R-:W-:Y:S05]  /*3680*/  @!P3 BRA `(.L_x_91) ;  /* 0x000000000004b947 */ /* 0x000fea0003800000 */
[----:B------:R0:W5:Y:S02]  /*3690*/  LDG.E.LTC128B.U16 R24, desc[UR36][R6.64+0x72] ;  /* 0x0000722406187981 */ /* 0x000164000c1e1520 */
.L_x_91:
[----:B------:R-:W-:Y:S05]  /*36a0*/  BSYNC B1 ;  /* 0x0000000000017941 */ /* 0x000fea0003800000 */
.L_x_90:
        /* <DEDUP_REMOVED lines=9> */
.L_x_93:
[----:B------:R-:W-:Y:S05]  /*3740*/  BSYNC B1 ;  /* 0x0000000000017941 */ /* 0x000fea0003800000 */
.L_x_92:
[----:B0----5:R-:W-:Y:S01]  /*3750*/  HADD2.F32 R4, -RZ, R24.H0_H0 ;  /* 0x20000018ff047230 */ /* 0x021fe20000004100 */
[----:B------:R-:W-:Y:S01]  /*3760*/  ISETP.GT.AND P0, PT, R3, 0x8, P0 ;  /* 0x000000080300780c */ /* 0x000fe20000704270 */
[----:B------:R-:W-:Y:S03]  /*3770*/  BSSY B1, `(.L_x_94) ;  /* 0x000000a000017945 */ /* 0x000fe60003800000 */
[----:B------:R-:W-:Y:S01]  /*3780*/  FMUL R5, R4, R57 ;  /* 0x0000003904057220 */ /* 0x000fe20000400000 */
[----:B------:R-:W-:-:S03]  /*3790*/  @P1 IMAD.MOV.U32 R4, RZ, RZ, R12 ;  /* 0x000000ffff041224 */ /* 0x000fc600078e000c */
[----:B------:R-:W-:-:S05]  /*37a0*/  FFMA R5, R54, R56, R5 ;  /* 0x0000003836057223 */ /* 0x000fca0000000005 */
[----:B------:R-:W-:-:S04]  /*37b0*/  F2FP.F16.F32.PACK_AB R5, RZ, R5 ;  /* 0x00000005ff05723e */ /* 0x000fc800000000ff */
[----:B-1-34-:R-:W-:Y:S01]  /*37c0*/  PRMT R6, R5, 0x7610, R6 ;  /* 0x0000761005067816 */ /* 0x01afe20000000006 */
[----:B------:R-:W-:-:S05]  /*37d0*/  @P1 IMAD.MOV.U32 R5, RZ, RZ, R13 ;  /* 0x000000ffff051224 */ /* 0x000fca00078e000d */
[----:B------:R0:W-:Y:S01]  /*37e0*/  @P1 STG.E.U16 desc[UR36][R4.64+0x70], R6 ;  /* 0x0000700604001986 */ /* 0x0001e2000c101524 */
[----:B------:R-:W-:Y:S05]  /*37f0*/  @!P0 BRA `(.L_x_95) ;  /* 0x0000000000048947 */ /* 0x000fea0003800000 */
[----:B------:R1:W5:Y:S02]  /*3800*/  LDG.E.LTC128B.U16 R24, desc[UR36][R10.64+0x72] ;  /* 0x000072240a187981 */ /* 0x000364000c1e1520 */
.L_x_95:
[----:B------:R-:W-:Y:S05]  /*3810*/  BSYNC B1 ;  /* 0x0000000000017941 */ /* 0x000fea0003800000 */
.L_x_94:
[----:B------:R-:W-:Y:S05]  /*3820*/  @!P0 BRA `(.L_x_96) ;  /* 0x0000000800a88947 */ /* 0x000fea0003800000 */
[----:B-----5:R-:W-:-:S05]  /*3830*/  HADD2.F32 R24, -RZ, R24.H0_H0 ;  /* 0x20000018ff187230 */ /* 0x020fca0000004100 */
[----:B------:R-:W-:-:S04]  /*3840*/  FMUL R24, R24, R57 ;  /* 0x0000003918187220 */ /* 0x000fc80000400000 */
[----:B------:R-:W-:-:S05]  /*3850*/  FFMA R24, R55, R56, R24 ;  /* 0x0000003837187223 */ /* 0x000fca0000000018 */
[----:B------:R-:W-:-:S05]  /*3860*/  F2FP.F16.F32.PACK_AB R24, RZ, R24 ;  /* 0x00000018ff18723e */ /* 0x000fca00000000ff */
[----:B------:R3:W-:Y:S01]  /*3870*/  STG.E.U16 desc[UR36][R12.64+0x72], R24 ;  /* 0x000072180c007986 */ /* 0x0007e2000c101524 */
[----:B------:R-:W-:Y:S05]  /*3880*/  BRA `(.L_x_96) ;  /* 0x0000000800907947 */ /* 0x000fea0003800000 */
.L_x_35:
[----:B------:R-:W-:Y:S01]  /*3890*/  ISETP.GT.AND P0, PT, R4, 0x1, PT ;  /* 0x000000010400780c */ /* 0x000fe20003f04270 */
[----:B------:R-:W-:Y:S01]  /*38a0*/  ULDC.64 UR4, c[0x0][0x5c0] ;  /* 0x0001700000047ab9 */ /* 0x000fe20000000a00 */
[-C--:B------:R-:W-:Y:S01]  /*38b0*/  FMUL R24, R24, R56.reuse ;  /* 0x0000003818187220 */ /* 0x080fe20000400000 */
[-C--:B------:R-:W-:Y:S01]  /*38c0*/  FMUL R25, R25, R56.reuse ;  /* 0x0000003819197220 */ /* 0x080fe20000400000 */
[----:B------:R-:W-:Y:S01]  /*38d0*/  ISETP.GT.AND P3, PT, R3, RZ, P0 ;  /* 0x000000ff0300720c */ /* 0x000fe20000764270 */
[-C--:B------:R-:W-:Y:S01]  /*38e0*/  FMUL R26, R26, R56.reuse ;  /* 0x000000381a1a7220 */ /* 0x080fe20000400000 */
[----:B------:R-:W-:Y:S01]  /*38f0*/  LEA R6, P4, R60, UR4, 0x1 ;  /* 0x000000043c067c11 */ /* 0x000fe2000f8808ff */
[----:B------:R-:W-:Y:S01]  /*3900*/  FMUL R27, R27, R56 ;  /* 0x000000381b1b7220 */ /* 0x000fe20000400000 */
[----:B------:R-:W-:Y:S01]  /*3910*/  F2FP.F16.F32.PACK_AB R24, RZ, R24 ;  /* 0x00000018ff18723e */ /* 0x000fe200000000ff */
[-C--:B------:R-:W-:Y:S01]  /*3920*/  FMUL R28, R28, R56.reuse ;  /* 0x000000381c1c7220 */ /* 0x080fe20000400000 */
[----:B------:R-:W-:Y:S01]  /*3930*/  LEA.HI.X R7, R60, UR5, R75, 0x1, P4 ;  /* 0x000000053c077c11 */ /* 0x000fe2000a0f0c4b */
[-C--:B------:R-:W-:Y:S01]  /*3940*/  FMUL R29, R29, R56.reuse ;  /* 0x000000381d1d7220 */ /* 0x080fe20000400000 */
[----:B------:R-:W-:Y:S01]  /*3950*/  F2FP.F16.F32.PACK_AB R25, RZ, R25 ;  /* 0x00000019ff19723e */ /* 0x000fe200000000ff */
[-C--:B------:R-:W-:Y:S01]  /*3960*/  FMUL R30, R30, R56.reuse ;  /* 0x000000381e1e7220 */ /* 0x080fe20000400000 */
[----:B------:R-:W-:Y:S01]  /*3970*/  SHF.L.U64.HI R67, R66, 0x4, R67 ;  /* 0x0000000442437819 */ /* 0x000fe20000010243 */
[----:B------:R-:W-:Y:S01]  /*3980*/  @P1 STG.E.U16 desc[UR36][R6.64], R24 ;  /* 0x0000001806001986 */ /* 0x000fe2000c101524 */
[----:B------:R-:W-:Y:S01]  /*3990*/  ISETP.GT.AND P1, PT, R4, 0x8, PT ;  /* 0x000000080400780c */ /* 0x000fe20003f24270 */
[----:B------:R-:W-:Y:S01]  /*39a0*/  FMUL R31, R31, R56 ;  /* 0x000000381f1f7220 */ /* 0x000fe20000400000 */
[C---:B------:R-:W-:Y:S01]  /*39b0*/  ISETP.GT.AND P4, PT, R3.reuse, 0x8, P0 ;  /* 0x000000080300780c */ /* 0x040fe20000784270 */
[----:B------:R-:W-:Y:S01]  /*39c0*/  @P3 STG.E.U16 desc[UR36][R6.64+0x2], R25 ;  /* 0x0000021906003986 */ /* 0x000fe2000c101524 */
[----:B------:R-:W-:Y:S01]  /*39d0*/  LEA R8, P3, R66, R6, 0x4 ;  /* 0x0000000642087211 */ /* 0x000fe200078620ff */
[-C--:B------:R-:W-:Y:S01]  /*39e0*/  FMUL R32, R32, R56.reuse ;  /* 0x0000003820207220 */ /* 0x080fe20000400000 */
[----:B------:R-:W-:Y:S01]  /*39f0*/  ISETP.GT.AND P2, PT, R3, 0x8, P2 ;  /* 0x000000080300780c */ /* 0x000fe20001744270 */
[-C--:B------:R-:W-:Y:S01]  /*3a00*/  FMUL R33, R33, R56.reuse ;  /* 0x0000003821217220 */ /* 0x080fe20000400000 */
[----:B------:R-:W-:Y:S01]  /*3a10*/  ISETP.GT.AND P0, PT, R4, 0x9, PT ;  /* 0x000000090400780c */ /* 0x000fe20003f04270 */
[----:B------:R-:W-:Y:S01]  /*3a20*/  IMAD.X R9, R67, 0x1, R7, P3 ;  /* 0x0000000143097824 */ /* 0x000fe200018e0607 */
[C---:B------:R-:W-:Y:S01]  /*3a30*/  ISETP.GT.AND P5, PT, R3.reuse, RZ, P1 ;  /* 0x000000ff0300720c */ /* 0x040fe20000fa4270 */
[-C--:B------:R-:W-:Y:S01]  /*3a40*/  FMUL R34, R34, R56.reuse ;  /* 0x0000003822227220 */ /* 0x080fe20000400000 */
[----:B------:R-:W-:Y:S01]  /*3a50*/  ISETP.GT.AND P3, PT, R3, RZ, P0 ;  /* 0x000000ff0300720c */ /* 0x000fe20000764270 */
[----:B------:R-:W-:Y:S01]  /*3a60*/  FMUL R35, R35, R56 ;  /* 0x0000003823237220 */ /* 0x000fe20000400000 */
[----:B------:R-:W-:Y:S01]  /*3a70*/  F2FP.F16.F32.PACK_AB R26, RZ, R26 ;  /* 0x0000001aff1a723e */ /* 0x000fe200000000ff */
[-C--:B------:R-:W-:Y:S01]  /*3a80*/  FMUL R36, R36, R56.reuse ;  /* 0x0000003824247220 */ /* 0x080fe20000400000 */
[----:B------:R-:W-:Y:S01]  /*3a90*/  F2FP.F16.F32.PACK_AB R27, RZ, R27 ;  /* 0x0000001bff1b723e */ /* 0x000fe200000000ff */
[----:B------:R-:W-:Y:S01]  /*3aa0*/  FMUL R37, R37, R56 ;  /* 0x0000003825257220 */ /* 0x000fe20000400000 */
[----:B------:R-:W-:Y:S01]  /*3ab0*/  F2FP.F16.F32.PACK_AB R28, RZ, R28 ;  /* 0x0000001cff1c723e */ /* 0x000fe200000000ff */
[----:B------:R-:W-:Y:S01]  /*3ac0*/  @P2 STG.E.U16 desc[UR36][R8.64], R26 ;  /* 0x0000001a08002986 */ /* 0x000fe2000c101524 */
[----:B------:R-:W-:Y:S01]  /*3ad0*/  F2FP.F16.F32.PACK_AB R29, RZ, R29 ;  /* 0x0000001dff1d723e */ /* 0x000fe200000000ff */
[-C--:B------:R-:W-:Y:S01]  /*3ae0*/  FMUL R38, R38, R56.reuse ;  /* 0x0000003826267220 */ /* 0x080fe20000400000 */
[----:B------:R-:W-:Y:S01]  /*3af0*/  ISETP.GT.AND P2, PT, R3, 0x8, P1 ;  /* 0x000000080300780c */ /* 0x000fe20000f44270 */
[----:B------:R-:W-:Y:S01]  /*3b00*/  @P4 STG.E.U16 desc[UR36][R8.64+0x2], R27 ;  /* 0x0000021b08004986 */ /* 0x000fe2000c101524 */
[----:B------:R-:W-:Y:S01]  /*3b10*/  ISETP.GT.AND P1, PT, R4, 0x10, PT ;  /* 0x000000100400780c */ /* 0x000fe20003f24270 */
[----:B------:R-:W-:Y:S01]  /*3b20*/  FMUL R39, R39, R56 ;  /* 0x0000003827277220 */ /* 0x000fe20000400000 */
[----:B------:R-:W-:Y:S01]  /*3b30*/  F2FP.F16.F32.PACK_AB R30, RZ, R30 ;  /* 0x0000001eff1e723e */ /* 0x000fe200000000ff */
[----:B------:R-:W-:Y:S01]  /*3b40*/  @P5 STG.E.U16 desc[UR36][R6.64+0x10], R28 ;  /* 0x0000101c06005986 */ /* 0x000fe2000c101524 */
[C---:B------:R-:W-:Y:S01]  /*3b50*/  ISETP.GT.AND P4, PT, R3.reuse, RZ, P1 ;  /* 0x000000ff0300720c */ /* 0x040fe20000f84270 */
[-C--:B------:R-:W-:Y:S01]  /*3b60*/  FMUL R40, R40, R56.reuse ;  /* 0x0000003828287220 */ /* 0x080fe20000400000 */
[----:B------:R-:W-:Y:S01]  /*3b70*/  F2FP.F16.F32.PACK_AB R31, RZ, R31 ;  /* 0x0000001fff1f723e */ /* 0x000fe200000000ff */
[----:B------:R-:W-:Y:S01]  /*3b80*/  @P3 STG.E.U16 desc[UR36][R6.64+0x12], R29 ;  /* 0x0000121d06003986 */ /* 0x000fe2000c101524 */
[----:B------:R-:W-:Y:S01]  /*3b90*/  ISETP.GT.AND P3, PT, R3, 0x8, P0 ;  /* 0x000000080300780c */ /* 0x000fe20000764270 */
[----:B------:R-:W-:Y:S01]  /*3ba0*/  FMUL R41, R41, R56 ;  /* 0x0000003829297220 */ /* 0x000fe20000400000 */
[----:B------:R-:W-:Y:S01]  /*3bb0*/  ISETP.GT.AND P0, PT, R4, 0x11, PT ;  /* 0x000000110400780c */ /* 0x000fe20003f04270 */
[----:B------:R-:W-:Y:S01]  /*3bc0*/  @P2 STG.E.U16 desc[UR36][R8.64+0x10], R30 ;  /* 0x0000101e08002986 */ /* 0x000fe2000c101524 */
[----:B------:R-:W-:Y:S01]  /*3bd0*/  F2FP.F16.F32.PACK_AB R32, RZ, R32 ;  /* 0x00000020ff20723e */ /* 0x000fe200000000ff */
[-C--:B------:R-:W-:Y:S01]  /*3be0*/  FMUL R42, R42, R56.reuse ;  /* 0x000000382a2a7220 */ /* 0x080fe20000400000 */
[----:B------:R-:W-:Y:S01]  /*3bf0*/  ISETP.GT.AND P5, PT, R3, RZ, P0 ;  /* 0x000000ff0300720c */ /* 0x000fe200007a4270 */
[-C--:B------:R-:W-:Y:S01]  /*3c00*/  FMUL R43, R43, R56.reuse ;  /* 0x000000382b2b7220 */ /* 0x080fe20000400000 */
[----:B------:R-:W-:Y:S01]  /*3c10*/  ISETP.GT.AND P2, PT, R3, 0x8, P1 ;  /* 0x000000080300780c */ /* 0x000fe20000f44270 */
[-C--:B------:R-:W-:Y:S01]  /*3c20*/  FMUL R44, R44, R56.reuse ;  /* 0x000000382c2c7220 */ /* 0x080fe20000400000 */
[----:B------:R-:W-:Y:S01]  /*3c30*/  ISETP.GT.AND P1, PT, R4, 0x18, PT ;  /* 0x000000180400780c */ /* 0x000fe20003f24270 */
[-C--:B------:R-:W-:Y:S01]  /*3c40*/  FMUL R45, R45, R56.reuse ;  /* 0x000000382d2d7220 */ /* 0x080fe20000400000 */
[----:B------:R-:W-:Y:S01]  /*3c50*/  F2FP.F16.F32.PACK_AB R33, RZ, R33 ;  /* 0x00000021ff21723e */ /* 0x000fe200000000ff */
[----:B------:R-:W-:Y:S01]  /*3c60*/  @P3 STG.E.U16 desc[UR36][R8.64+0x12], R31 ;  /* 0x0000121f08003986 */ /* 0x000fe2000c101524 */
[C---:B------:R-:W-:Y:S01]  /*3c70*/  ISETP.GT.AND P3, PT, R3.reuse, 0x8, P0 ;  /* 0x000000080300780c */ /* 0x040fe20000764270 */
[-C--:B------:R-:W-:Y:S01]  /*3c80*/  FMUL R46, R46, R56.reuse ;  /* 0x000000382e2e7220 */ /* 0x080fe20000400000 */
[----:B------:R-:W-:Y:S01]  /*3c90*/  ISETP.GT.AND P0, PT, R4, 0x19, PT ;  /* 0x000000190400780c */ /* 0x000fe20003f04270 */
[----:B------:R-:W-:Y:S01]  /*3ca0*/  @P4 STG.E.U16 desc[UR36][R6.64+0x20], R32 ;  /* 0x0000202006004986 */ /* 0x000fe2000c101524 */
[----:B------:R-:W-:Y:S01]  /*3cb0*/  ISETP.GT.AND P4, PT, R3, RZ, P1 ;  /* 0x000000ff0300720c */ /* 0x000fe20000f84270 */
[----:B------:R-:W-:Y:S01]  /*3cc0*/  FMUL R47, R47, R56 ;  /* 0x000000382f2f7220 */ /* 0x000fe20000400000 */
[----:B------:R-:W-:Y:S01]  /*3cd0*/  F2FP.F16.F32.PACK_AB R34, RZ, R34 ;  /* 0x00000022ff22723e */ /* 0x000fe200000000ff */
[----:B------:R-:W-:Y:S01]  /*3ce0*/  @P5 STG.E.U16 desc[UR36][R6.64+0x22], R33 ;  /* 0x0000222106005986 */ /* 0x000fe2000c101524 */
[----:B------:R-:W-:Y:S01]  /*3cf0*/  ISETP.GT.AND P5, PT, R3, RZ, P0 ;  /* 0x000000ff0300720c */ /* 0x000fe200007a4270 */
[----:B------:R-:W-:Y:S01]  /*3d00*/  FMUL R48, R48, R56 ;  /* 0x0000003830307220 */ /* 0x000fe20000400000 */
[----:B------:R-:W-:Y:S01]  /*3d10*/  F2FP.F16.F32.PACK_AB R35, RZ, R35 ;  /* 0x00000023ff23723e */ /* 0x000fe200000000ff */
[----:B------:R-:W-:Y:S01]  /*3d20*/  @P2 STG.E.U16 desc[UR36][R8.64+0x20], R34 ;  /* 0x0000202208002986 */ /* 0x000fe2000c101524 */
[----:B------:R-:W-:Y:S01]  /*3d30*/  F2FP.F16.F32.PACK_AB R36, RZ, R36 ;  /* 0x00000024ff24723e */ /* 0x000fe200000000ff */
[-C--:B------:R-:W-:Y:S01]  /*3d40*/  FMUL R49, R49, R56.reuse ;  /* 0x0000003831317220 */ /* 0x080fe20000400000 */
[C---:B------:R-:W-:Y:S01]  /*3d50*/  ISETP.GT.AND P2, PT, R3.reuse, 0x8, P1 ;  /* 0x000000080300780c */ /* 0x040fe20000f44270 */
[----:B------:R-:W-:Y:S01]  /*3d60*/  @P3 STG.E.U16 desc[UR36][R8.64+0x22], R35 ;  /* 0x0000222308003986 */ /* 0x000fe2000c101524 */
[----:B------:R-:W-:Y:S01]  /*3d70*/  ISETP.GT.AND P1, PT, R4, 0x20, PT ;  /* 0x000000200400780c */ /* 0x000fe20003f24270 */
[-C--:B------:R-:W-:Y:S01]  /*3d80*/  FMUL R50, R50, R56.reuse ;  /* 0x0000003832327220 */ /* 0x080fe20000400000 */
[----:B------:R-:W-:Y:S01]  /*3d90*/  F2FP.F16.F32.PACK_AB R37, RZ, R37 ;  /* 0x00000025ff25723e */ /* 0x000fe200000000ff */
[----:B------:R-:W-:Y:S01]  /*3da0*/  @P4 STG.E.U16 desc[UR36][R6.64+0x30], R36 ;  /* 0x0000302406004986 */ /* 0x000fe2000c101524 */
[----:B------:R-:W-:Y:S01]  /*3db0*/  ISETP.GT.AND P3, PT, R3, 0x8, P0 ;  /* 0x000000080300780c */ /* 0x000fe20000764270 */
[-C--:B------:R-:W-:Y:S01]  /*3dc0*/  FMUL R51, R51, R56.reuse ;  /* 0x0000003833337220 */ /* 0x080fe20000400000 */
[----:B------:R-:W-:Y:S01]  /*3dd0*/  ISETP.GT.AND P0, PT, R4, 0x21, PT ;  /* 0x000000210400780c */ /* 0x000fe20003f04270 */
[----:B------:R-:W-:Y:S01]  /*3de0*/  @P5 STG.E.U16 desc[UR36][R6.64+0x32], R37 ;  /* 0x0000322506005986 */ /* 0x000fe2000c101524 */
        /* <DEDUP_REMOVED lines=10> */
[----:B------:R-:W-:-:S02]  /*3e90*/  F2FP.F16.F32.PACK_AB R41, RZ, R41 ;  /* 0x00000029ff29723e */ /* 0x000fc400000000ff */
[C---:B------:R-:W-:Y:S01]  /*3ea0*/  ISETP.GT.AND P1, PT, R3.reuse, 0x8, P1 ;  /* 0x000000080300780c */ /* 0x040fe20000f24270 */
[----:B------:R-:W-:Y:S01]  /*3eb0*/  @P3 STG.E.U16 desc[UR36][R8.64+0x32], R39 ;  /* 0x0000322708003986 */ /* 0x000fe2000c101524 */
[C---:B------:R-:W-:Y:S02]  /*3ec0*/  ISETP.GT.AND P2, PT, R3.reuse, 0x8, P0 ;  /* 0x000000080300780c */ /* 0x040fe40000744270 */
[C---:B------:R-:W-:Y:S01]  /*3ed0*/  ISETP.GT.AND P0, PT, R4.reuse, 0x29, PT ;  /* 0x000000290400780c */ /* 0x040fe20003f04270 */
[----:B------:R-:W-:Y:S01]  /*3ee0*/  @P4 STG.E.U16 desc[UR36][R6.64+0x40], R40 ;  /* 0x0000402806004986 */ /* 0x000fe2000c101524 */
[----:B------:R-:W-:Y:S02]  /*3ef0*/  ISETP.GT.AND P4, PT, R4, 0x28, PT ;  /* 0x000000280400780c */ /* 0x000fe40003f84270 */
[----:B------:R-:W-:Y:S01]  /*3f00*/  F2FP.F16.F32.PACK_AB R42, RZ, R42 ;  /* 0x0000002aff2a723e */ /* 0x000fe200000000ff */
[----:B------:R-:W-:Y:S01]  /*3f10*/  @P5 STG.E.U16 desc[UR36][R6.64+0x42], R41 ;  /* 0x0000422906005986 */ /* 0x000fe2000c101524 */
[----:B------:R-:W-:-:S02]  /*3f20*/  ISETP.GT.AND P5, PT, R3, RZ, P4 ;  /* 0x000000ff0300720c */ /* 0x000fc400027a4270 */
[C---:B------:R-:W-:Y:S01]  /*3f30*/  ISETP.GT.AND P3, PT, R3.reuse, RZ, P0 ;  /* 0x000000ff0300720c */ /* 0x040fe20000764270 */
[----:B------:R-:W-:Y:S01]  /*3f40*/  @P1 STG.E.U16 desc[UR36][R8.64+0x40], R42 ;  /* 0x0000402a08001986 */ /* 0x000fe2000c101524 */
[----:B------:R-:W-:Y:S02]  /*3f50*/  F2FP.F16.F32.PACK_AB R43, RZ, R43 ;  /* 0x0000002bff2b723e */ /* 0x000fe400000000ff */
[----:B------:R-:W-:Y:S02]  /*3f60*/  F2FP.F16.F32.PACK_AB R44, RZ, R44 ;  /* 0x0000002cff2c723e */ /* 0x000fe400000000ff */
[C---:B------:R-:W-:Y:S01]  /*3f70*/  ISETP.GT.AND P4, PT, R3.reuse, 0x8, P4 ;  /* 0x000000080300780c */ /* 0x040fe20002784270 */
[----:B------:R-:W-:Y:S01]  /*3f80*/  @P2 STG.E.U16 desc[UR36][R8.64+0x42], R43 ;  /* 0x0000422b08002986 */ /* 0x000fe2000c101524 */
[----:B------:R-:W-:Y:S02]  /*3f90*/  F2FP.F16.F32.PACK_AB R45, RZ, R45 ;  /* 0x0000002dff2d723e */ /* 0x000fe400000000ff */
[----:B------:R-:W-:Y:S01]  /*3fa0*/  ISETP.GT.AND P2, PT, R4, 0x31, PT ;  /* 0x000000310400780c */ /* 0x000fe20003f44270 */
[----:B------:R-:W-:Y:S01]  /*3fb0*/  @P5 STG.E.U16 desc[UR36][R6.64+0x50], R44 ;  /* 0x0000502c06005986 */ /* 0x000fe2000c101524 */
[----:B------:R-:W-:-:S02]  /*3fc0*/  ISETP.GT.AND P5, PT, R3, 0x8, P0 ;  /* 0x000000080300780c */ /* 0x000fc400007a4270 */
[C---:B------:R-:W-:Y:S01]  /*3fd0*/  ISETP.GT.AND P1, PT, R4.reuse, 0x38, PT ;  /* 0x000000380400780c */ /* 0x040fe20003f24270 */
[----:B------:R-:W-:Y:S01]  /*3fe0*/  @P3 STG.E.U16 desc[UR36][R6.64+0x52], R45 ;  /* 0x0000522d06003986 */ /* 0x000fe2000c101524 */
[C---:B------:R-:W-:Y:S02]  /*3ff0*/  ISETP.GT.AND P3, PT, R4.reuse, 0x30, PT ;  /* 0x000000300400780c */ /* 0x040fe40003f64270 */
[----:B------:R-:W-:Y:S01]  /*4000*/  ISETP.GT.AND P0, PT, R4, 0x39, PT ;  /* 0x000000390400780c */ /* 0x000fe20003f04270 */
[----:B------:R-:W-:Y:S01]  /*4010*/  @P4 IMAD.MOV.U32 R4, RZ, RZ, R8 ;  /* 0x000000ffff044224 */ /* 0x000fe200078e0008 */
[----:B------:R-:W-:Y:S01]  /*4020*/  F2FP.F16.F32.PACK_AB R46, RZ, R46 ;  /* 0x0000002eff2e723e */ /* 0x000fe200000000ff */
[----:B------:R-:W-:Y:S01]  /*4030*/  @P4 IMAD.MOV.U32 R5, RZ, RZ, R9 ;  /* 0x000000ffff054224 */ /* 0x000fe200078e0009 */
[----:B------:R-:W-:Y:S02]  /*4040*/  F2FP.F16.F32.PACK_AB R47, RZ, R47 ;  /* 0x0000002fff2f723e */ /* 0x000fe400000000ff */
[----:B------:R-:W-:-:S02]  /*4050*/  F2FP.F16.F32.PACK_AB R48, RZ, R48 ;  /* 0x00000030ff30723e */ /* 0x000fc400000000ff */
[----:B------:R0:W-:Y:S01]  /*4060*/  @P4 STG.E.U16 desc[UR36][R4.64+0x50], R46 ;  /* 0x0000502e04004986 */ /* 0x0001e2000c101524 */
[C---:B------:R-:W-:Y:S02]  /*4070*/  ISETP.GT.AND P4, PT, R3.reuse, RZ, P2 ;  /* 0x000000ff0300720c */ /* 0x040fe40001784270 */
[----:B------:R-:W-:Y:S02]  /*4080*/  F2FP.F16.F32.PACK_AB R49, RZ, R49 ;  /* 0x00000031ff31723e */ /* 0x000fe400000000ff */
[----:B------:R-:W-:Y:S02]  /*4090*/  ISETP.GT.AND P2, PT, R3, 0x8, P2 ;  /* 0x000000080300780c */ /* 0x000fe40001744270 */
[----:B------:R-:W-:Y:S02]  /*40a0*/  F2FP.F16.F32.PACK_AB R50, RZ, R50 ;  /* 0x00000032ff32723e */ /* 0x000fe400000000ff */
[----:B------:R-:W-:Y:S02]  /*40b0*/  F2FP.F16.F32.PACK_AB R51, RZ, R51 ;  /* 0x00000033ff33723e */ /* 0x000fe400000000ff */
[----:B------:R-:W-:Y:S01]  /*40c0*/  F2FP.F16.F32.PACK_AB R52, RZ, R52 ;  /* 0x00000034ff34723e */ /* 0x000fe200000000ff */
[----:B0-----:R-:W-:Y:S01]  /*40d0*/  @P5 IMAD.MOV.U32 R4, RZ, RZ, R8 ;  /* 0x000000ffff045224 */ /* 0x001fe200078e0008 */
[----:B------:R-:W-:Y:S01]  /*40e0*/  F2FP.F16.F32.PACK_AB R53, RZ, R53 ;  /* 0x00000035ff35723e */ /* 0x000fe200000000ff */
[----:B------:R-:W-:Y:S01]  /*40f0*/  @P5 IMAD.MOV.U32 R5, RZ, RZ, R9 ;  /* 0x000000ffff055224 */ /* 0x000fe200078e0009 */
[----:B------:R-:W-:-:S02]  /*4100*/  F2FP.F16.F32.PACK_AB R54, RZ, R54 ;  /* 0x00000036ff36723e */ /* 0x000fc400000000ff */
[----:B------:R-:W-:Y:S02]  /*4110*/  F2FP.F16.F32.PACK_AB R55, RZ, R55 ;  /* 0x00000037ff37723e */ /* 0x000fe400000000ff */
[----:B------:R0:W-:Y:S01]  /*4120*/  @P5 STG.E.U16 desc[UR36][R4.64+0x52], R47 ;  /* 0x0000522f04005986 */ /* 0x0001e2000c101524 */
[C---:B------:R-:W-:Y:S02]  /*4130*/  ISETP.GT.AND P5, PT, R3.reuse, RZ, P3 ;  /* 0x000000ff0300720c */ /* 0x040fe40001fa4270 */
[----:B------:R-:W-:-:S11]  /*4140*/  ISETP.GT.AND P3, PT, R3, 0x8, P3 ;  /* 0x000000080300780c */ /* 0x000fd60001f64270 */
[----:B0-----:R-:W-:Y:S02]  /*4150*/  @P5 IMAD.MOV.U32 R4, RZ, RZ, R6 ;  /* 0x000000ffff045224 */ /* 0x001fe400078e0006 */
[----:B------:R-:W-:-:S05]  /*4160*/  @P5 IMAD.MOV.U32 R5, RZ, RZ, R7 ;  /* 0x000000ffff055224 */ /* 0x000fca00078e0007 */
[----:B------:R0:W-:Y:S01]  /*4170*/  @P5 STG.E.U16 desc[UR36][R4.64+0x60], R48 ;  /* 0x0000603004005986 */ /* 0x0001e2000c101524 */
[C---:B------:R-:W-:Y:S02]  /*4180*/  ISETP.GT.AND P5, PT, R3.reuse, RZ, P0 ;  /* 0x000000ff0300720c */ /* 0x040fe400007a4270 */
[----:B------:R-:W-:Y:S01]  /*4190*/  ISETP.GT.AND P0, PT, R3, 0x8, P0 ;  /* 0x000000080300780c */ /* 0x000fe20000704270 */
[----:B0-----:R-:W-:Y:S02]  /*41a0*/  @P4 IMAD.MOV.U32 R4, RZ, RZ, R6 ;  /* 0x000000ffff044224 */ /* 0x001fe400078e0006 */
[----:B------:R-:W-:-:S05]  /*41b0*/  @P4 IMAD.MOV.U32 R5, RZ, RZ, R7 ;  /* 0x000000ffff054224 */ /* 0x000fca00078e0007 */
[----:B------:R0:W-:Y:S01]  /*41c0*/  @P4 STG.E.U16 desc[UR36][R4.64+0x62], R49 ;  /* 0x0000623104004986 */ /* 0x0001e2000c101524 */
[C---:B------:R-:W-:Y:S02]  /*41d0*/  ISETP.GT.AND P4, PT, R3.reuse, RZ, P1 ;  /* 0x000000ff0300720c */ /* 0x040fe40000f84270 */
[----:B------:R-:W-:Y:S01]  /*41e0*/  ISETP.GT.AND P1, PT, R3, 0x8, P1 ;  /* 0x000000080300780c */ /* 0x000fe20000f24270 */
[----:B0-----:R-:W-:Y:S02]  /*41f0*/  @P3 IMAD.MOV.U32 R4, RZ, RZ, R8 ;  /* 0x000000ffff043224 */ /* 0x001fe400078e0008 */
[----:B------:R-:W-:-:S05]  /*4200*/  @P3 IMAD.MOV.U32 R5, RZ, RZ, R9 ;  /* 0x000000ffff053224 */ /* 0x000fca00078e0009 */
[----:B------:R0:W-:Y:S02]  /*4210*/  @P3 STG.E.U16 desc[UR36][R4.64+0x60], R50 ;  /* 0x0000603204003986 */ /* 0x0001e4000c101524 */
[----:B0-----:R-:W-:Y:S02]  /*4220*/  @P2 IMAD.MOV.U32 R4, RZ, RZ, R8 ;  /* 0x000000ffff042224 */ /* 0x001fe400078e0008 */
[----:B------:R-:W-:-:S05]  /*4230*/  @P2 IMAD.MOV.U32 R5, RZ, RZ, R9 ;  /* 0x000000ffff052224 */ /* 0x000fca00078e0009 */
[----:B------:R0:W-:Y:S02]  /*4240*/  @P2 STG.E.U16 desc[UR36][R4.64+0x62], R51 ;  /* 0x0000623304002986 */ /* 0x0001e4000c101524 */
[----:B0-----:R-:W-:Y:S02]  /*4250*/  @P4 IMAD.MOV.U32 R4, RZ, RZ, R6 ;  /* 0x000000ffff044224 */ /* 0x001fe400078e0006 */
[----:B------:R-:W-:-:S05]  /*4260*/  @P4 IMAD.MOV.U32 R5, RZ, RZ, R7 ;  /* 0x000000ffff054224 */ /* 0x000fca00078e0007 */
[----:B------:R0:W-:Y:S04]  /*4270*/  @P4 STG.E.U16 desc[UR36][R4.64+0x70], R52 ;  /* 0x0000703404004986 */ /* 0x0001e8000c101524 */
[----:B------:R4:W-:Y:S01]  /*4280*/  @P5 STG.E.U16 desc[UR36][R6.64+0x72], R53 ;  /* 0x0000723506005986 */ /* 0x0009e2000c101524 */
[----:B0-----:R-:W-:Y:S02]  /*4290*/  @P1 IMAD.MOV.U32 R4, RZ, RZ, R8 ;  /* 0x000000ffff041224 */ /* 0x001fe400078e0008 */
[----:B------:R-:W-:-:S05]  /*42a0*/  @P1 IMAD.MOV.U32 R5, RZ, RZ, R9 ;  /* 0x000000ffff051224 */ /* 0x000fca00078e0009 */
[----:B------:R4:W-:Y:S04]  /*42b0*/  @P1 STG.E.U16 desc[UR36][R4.64+0x70], R54 ;  /* 0x0000703604001986 */ /* 0x0009e8000c101524 */
[----:B------:R4:W-:Y:S02]  /*42c0*/  @P0 STG.E.U16 desc[UR36][R8.64+0x72], R55 ;  /* 0x0000723708000986 */ /* 0x0009e4000c101524 */
.L_x_96:
[----:B------:R-:W-:Y:S05]  /*42d0*/  BSYNC B0 ;  /* 0x0000000000007941 */ /* 0x000fea0003800000 */
.L_x_34:
[----:B------:R-:W-:Y:S01]  /*42e0*/  ULDC UR4, c[0x0][0xc] ;  /* 0x0000030000047ab9 */ /* 0x000fe20000000800 */
[----:B------:R-:W-:Y:S01]  /*42f0*/  ULDC UR5, c[0x0][0x10] ;  /* 0x0000040000057ab9 */ /* 0x000fe20000000800 */
[----:B------:R-:W0:Y:S01]  /*4300*/  LDC R3, c[0x0][0x14] ;  /* 0x00000500ff037b82 */ /* 0x000e220000000800 */
[----:B------:R-:W-:Y:S01]  /*4310*/  UIMAD.WIDE.U32 UR4, UR4, UR5, URZ ;  /* 0x00000005040472a5 */ /* 0x000fe2000f8e003f */
[----:B------:R-:W-:Y:S02]  /*4320*/  IMAD.MOV.U32 R61, RZ, RZ, -0x1 ;  /* 0xffffffffff3d7424 */ /* 0x000fe400078e00ff */
[----:B------:R-:W-:-:S03]  /*4330*/  IMAD.MOV.U32 R59, RZ, RZ, -0x1 ;  /* 0xffffffffff3b7424 */ /* 0x000fc600078e00ff */
[----:B0-----:R-:W-:-:S04]  /*4340*/  IMAD.WIDE.U32 R16, R3, UR4, R16 ;  /* 0x0000000403107c25 */ /* 0x001fc8000f8e0010 */
[----:B------:R-:W-:Y:S01]  /*4350*/  IMAD R3, R3, UR5, RZ ;  /* 0x0000000503037c24 */ /* 0x000fe2000f8e02ff */
[----:B------:R-:W-:Y:S02]  /*4360*/  ULDC.64 UR4, c[0x0][0x650] ;  /* 0x0001940000047ab9 */ /* 0x000fe40000000a00 */
[----:B------:R-:W-:Y:S01]  /*4370*/  ISETP.GE.U32.AND P0, PT, R16, UR4, PT ;  /* 0x0000000410007c0c */ /* 0x000fe2000bf06070 */
[--C-:B------:R-:W-:Y:S01]  /*4380*/  IMAD.IADD R17, R17, 0x1, R3.reuse ;  /* 0x0000000111117824 */ /* 0x100fe200078e0203 */
[----:B------:R-:W-:-:S04]  /*4390*/  PRMT R3, RZ, 0x7610, R3 ;  /* 0x00007610ff037816 */ /* 0x000fc80000000003 */
[----:B------:R-:W-:-:S13]  /*43a0*/  ISETP.GE.U32.AND.EX P0, PT, R17, UR5, PT, P0 ;  /* 0x0000000511007c0c */ /* 0x000fda000bf06100 */
[----:B------:R-:W-:Y:S05]  /*43b0*/  @P0 BRA `(.L_x_97) ;  /* 0x0000000400640947 */ /* 0x000fea0003800000 */
[----:B---3--:R-:W0:Y:S01]  /*43c0*/  S2R R12, SR_CTAID.X ;  /* 0x00000000000c7919 */ /* 0x008e220000002500 */
[----:B-12---:R-:W1:Y:S01]  /*43d0*/  LDC.64 R10, c[0x0][0x628] ;  /* 0x00018a00ff0a7b82 */ /* 0x006e620000000a00 */
[----:B------:R-:W-:Y:S01]  /*43e0*/  ULDC UR4, c[0x0][0x150] ;  /* 0x0000540000047ab9 */ /* 0x000fe20000000800 */
[----:B----4-:R-:W-:Y:S01]  /*43f0*/  IMAD.MOV.U32 R8, RZ, RZ, R16 ;  /* 0x000000ffff087224 */ /* 0x010fe200078e0010 */
[----:B-----5:R-:W2:Y:S01]  /*4400*/  S2R R24, SR_CTAID.Y ;  /* 0x0000000000187919 */ /* 0x020ea20000002600 */
[----:B------:R-:W-:-:S04]  /*4410*/  IMAD.MOV.U32 R9, RZ, RZ, R17 ;  /* 0x000000ffff097224 */ /* 0x000fc800078e0011 */
[----:B------:R-:W3:Y:S08]  /*4420*/  LDC R21, c[0x0][0x144] ;  /* 0x00005100ff157b82 */ /* 0x000ef00000000800 */
[----:B------:R-:W4:Y:S08]  /*4430*/  LDC R0, c[0x0][0x630] ;  /* 0x00018c00ff007b82 */ /* 0x000f300000000800 */
[----:B------:R-:W2:Y:S01]  /*4440*/  LDC.64 R14, c[0x0][0x620] ;  /* 0x00018800ff0e7b82 */ /* 0x000ea20000000a00 */
[----:B-1----:R-:W-:-:S04]  /*4450*/  ISETP.NE.U32.AND P0, PT, R10, RZ, PT ;  /* 0x000000ff0a00720c */ /* 0x002fc80003f05070 */
[----:B------:R-:W-:Y:S02]  /*4460*/  ISETP.NE.AND.EX P0, PT, R11, RZ, PT, P0 ;  /* 0x000000ff0b00720c */ /* 0x000fe40003f05300 */
[----:B0-----:R-:W-:-:S05]  /*4470*/  I2FP.F32.U32 R3, R12 ;  /* 0x0000000c00037245 */ /* 0x001fca0000201000 */
[----:B------:R-:W-:-:S04]  /*4480*/  FMUL R3, R3, UR4 ;  /* 0x0000000403037c20 */ /* 0x000fc80008400000 */
[----:B------:R0:W1:Y:S02]  /*4490*/  F2I.U32.TRUNC.NTZ R20, R3 ;  /* 0x0000000300147305 */ /* 0x000064000020f000 */
[----:B---34-:R-:W-:Y:S05]  /*44a0*/  @!P0 BRA `(.L_x_98) ;  /* 0x0000000000288947 */ /* 0x018fea0003800000 */
[----:B0-----:R-:W0:Y:S02]  /*44b0*/  LDC R3, c[0x0][0x634] ;  /* 0x00018d00ff037b82 */ /* 0x001e240000000800 */
        /* <DEDUP_REMOVED lines=9> */
.L_x_98:
[----:B------:R-:W3:Y:S01]  /*4550*/  LDC.64 R28, c[0x0][0x640] ;  /* 0x00019000ff1c7b82 */ /* 0x000ee20000000a00 */
[-CC-:B------:R-:W-:Y:S01]  /*4560*/  SHF.R.U64 R59, R8, R0.reuse, R9.reuse ;  /* 0x00000000083b7219 */ /* 0x180fe20000001209 */
[----:B-1----:R-:W-:Y:S01]  /*4570*/  IMAD.MOV R20, RZ, RZ, -R20 ;  /* 0x000000ffff147224 */ /* 0x002fe200078e0a14 */
[----:B------:R-:W-:Y:S01]  /*4580*/  SHF.R.U32.HI R0, RZ, R0, R9 ;  /* 0x00000000ff007219 */ /* 0x000fe20000011609 */
[----:B------:R-:W-:Y:S01]  /*4590*/  ULDC UR4, c[0x0][0x154] ;  /* 0x0000550000047ab9 */ /* 0x000fe20000000800 */
[----:B0-----:R-:W-:Y:S01]  /*45a0*/  IADD3 R3, P0, RZ, -R59, RZ ;  /* 0x8000003bff037210 */ /* 0x001fe20007f1e0ff */
[----:B------:R-:W-:Y:S02]  /*45b0*/  IMAD R21, R21, R20, R12 ;  /* 0x0000001415157224 */ /* 0x000fe400078e020c */
[----:B------:R-:W0:Y:S01]  /*45c0*/  LDC R6, c[0x0][0x618] ;  /* 0x00018600ff067b82 */ /* 0x000e220000000800 */
[----:B------:R-:W-:Y:S02]  /*45d0*/  IMAD.MOV.U32 R7, RZ, RZ, 0x1 ;  /* 0x00000001ff077424 */ /* 0x000fe400078e00ff */
[----:B------:R-:W-:-:S04]  /*45e0*/  IMAD.X R5, RZ, RZ, ~R0, P0 ;  /* 0x000000ffff057224 */ /* 0x000fc800000e0e00 */
[-C--:B--2---:R-:W-:Y:S01]  /*45f0*/  IMAD R0, R5, R14.reuse, RZ ;  /* 0x0000000e05007224 */ /* 0x084fe200078e02ff */
[----:B------:R-:W1:Y:S01]  /*4600*/  LDC R8, c[0x0][0x608] ;  /* 0x00018200ff087b82 */ /* 0x000e620000000800 */
[----:B------:R-:W-:-:S04]  /*4610*/  IMAD.WIDE.U32 R4, R3, R14, R16 ;  /* 0x0000000e03047225 */ /* 0x000fc800078e0010 */
[----:B------:R-:W-:Y:S01]  /*4620*/  IMAD R3, R3, R15, R0 ;  /* 0x0000000f03037224 */ /* 0x000fe200078e0200 */
[----:B------:R-:W-:Y:S02]  /*4630*/  I2FP.F32.U32 R0, R24 ;  /* 0x0000001800007245 */ /* 0x000fe40000201000 */
[----:B------:R-:W2:Y:S01]  /*4640*/  LDC R26, c[0x0][0x658] ;  /* 0x00019600ff1a7b82 */ /* 0x000ea20000000800 */
[----:B------:R-:W-:Y:S01]  /*4650*/  IMAD.IADD R3, R5, 0x1, R3 ;  /* 0x0000000105037824 */ /* 0x000fe200078e0203 */
[----:B---3--:R-:W-:Y:S01]  /*4660*/  ISETP.NE.U32.AND P0, PT, R28, RZ, PT ;  /* 0x000000ff1c00720c */ /* 0x008fe20003f05070 */
[----:B------:R-:W-:Y:S01]  /*4670*/  FMUL R0, R0, UR4 ;  /* 0x0000000400007c20 */ /* 0x000fe20008400000 */
[----:B------:R-:W-:Y:S02]  /*4680*/  IMAD.MOV.U32 R5, RZ, RZ, -0x1 ;  /* 0xffffffffff057424 */ /* 0x000fe400078e00ff */
[----:B------:R-:W-:Y:S01]  /*4690*/  ISETP.NE.AND.EX P0, PT, R29, RZ, PT, P0 ;  /* 0x000000ff1d00720c */ /* 0x000fe20003f05300 */
[----:B------:R3:W4:Y:S01]  /*46a0*/  F2I.U32.TRUNC.NTZ R13, R0 ;  /* 0x00000000000d7305 */ /* 0x000722000020f000 */
[----:B------:R-:W3:Y:S01]  /*46b0*/  LDC R15, c[0x0][0x148] ;  /* 0x00005200ff0f7b82 */ /* 0x000ee20000000800 */
[----:B0-----:R-:W-:-:S02]  /*46c0*/  SHF.R.U64 R12, R4, R6, R3 ;  /* 0x00000006040c7219 */ /* 0x001fc40000001203 */
[----:B------:R-:W-:-:S05]  /*46d0*/  SHF.R.U32.HI R3, RZ, R6, R3 ;  /* 0x00000006ff037219 */ /* 0x000fca0000011603 */
[----:B------:R-:W0:Y:S01]  /*46e0*/  LDC R20, c[0x0][0x600] ;  /* 0x00018000ff147b82 */ /* 0x000e220000000800 */
[-CC-:B-1----:R-:W-:Y:S02]  /*46f0*/  SHF.R.U64 R10, R12, R8.reuse, R3.reuse ;  /* 0x000000080c0a7219 */ /* 0x182fe40000001203 */
[----:B------:R-:W-:-:S05]  /*4700*/  SHF.R.U32.HI R3, RZ, R8, R3 ;  /* 0x00000008ff037219 */ /* 0x000fca0000011603 */
[----:B------:R-:W1:Y:S01]  /*4710*/  LDC R27, c[0x0][0x648] ;  /* 0x00019200ff1b7b82 */ /* 0x000e620000000800 */
[-C--:B--2---:R-:W-:Y:S02]  /*4720*/  SHF.L.U32 R4, R5, R26.reuse, RZ ;  /* 0x0000001a05047219 */ /* 0x084fe400000006ff */
[-CC-:B------:R-:W-:Y:S02]  /*4730*/  SHF.R.U64 R14, R10, R26.reuse, R3.reuse ;  /* 0x0000001a0a0e7219 */ /* 0x180fe40000001203 */
[----:B------:R-:W-:Y:S02]  /*4740*/  SHF.R.U32.HI R5, RZ, R26, R3 ;  /* 0x0000001aff057219 */ /* 0x000fe40000011603 */
[----:B------:R-:W-:Y:S01]  /*4750*/  LOP3.LUT R25, RZ, R4, RZ, 0x33, !PT ;  /* 0x00000004ff197212 */ /* 0x000fe200078e33ff */
[----:B------:R-:W2:Y:S01]  /*4760*/  LDC R30, c[0x0][0x638] ;  /* 0x00018e00ff1e7b82 */ /* 0x000ea20000000800 */
[----:B------:R-:W-:Y:S01]  /*4770*/  SHF.L.U32 R26, R7, R26, RZ ;  /* 0x0000001a071a7219 */ /* 0x000fe200000006ff */
[----:B------:R-:W-:-:S06]  /*4780*/  IMAD.MOV.U32 R4, RZ, RZ, R14 ;  /* 0x000000ffff047224 */ /* 0x000fcc00078e000e */
[----:B------:R-:W0:Y:S01]  /*4790*/  LDC R31, c[0x0][0x610] ;  /* 0x00018400ff1f7b82 */ /* 0x000e220000000800 */
[----:B----4-:R-:W-:Y:S05]  /*47a0*/  @!P0 BRA `(.L_x_99) ;  /* 0x0000000000288947 */ /* 0x010fea0003800000 */
        /* <DEDUP_REMOVED lines=10> */
.L_x_99:
[----:B------:R-:W-:Y:S01]  /*4850*/  ISETP.NE.AND P0, PT, R2, 0x1, PT ;  /* 0x000000010200780c */ /* 0x000fe20003f05270 */
[----:B0-----:R-:W-:Y:S01]  /*4860*/  VIADD R7, R20, 0xffffffff ;  /* 0xffffffff14077836 */ /* 0x001fe20000000000 */
[----:B-1-3--:R-:W-:Y:S01]  /*4870*/  SHF.R.U64 R0, R4, R27, R5 ;  /* 0x0000001b04007219 */ /* 0x00afe20000001205 */
[----:B------:R-:W-:Y:S01]  /*4880*/  IMAD.MOV R13, RZ, RZ, -R13 ;  /* 0x000000ffff0d7224 */ /* 0x000fe200078e0a0d */
[----:B------:R-:W-:Y:S01]  /*4890*/  LOP3.LUT R5, R10, R25, RZ, 0xc0, !PT ;  /* 0x000000190a057212 */ /* 0x000fe200078ec0ff */
[----:B------:R-:W-:Y:S01]  /*48a0*/  IMAD.MOV.U32 R4, RZ, RZ, 0x1 ;  /* 0x00000001ff047424 */ /* 0x000fe200078e00ff */
[----:B------:R-:W-:Y:S01]  /*48b0*/  LOP3.LUT R12, R12, R7, RZ, 0xc0, !PT ;  /* 0x000000070c0c7212 */ /* 0x000fe200078ec0ff */
[----:B------:R-:W-:Y:S02]  /*48c0*/  IMAD.MOV R3, RZ, RZ, -R0 ;  /* 0x000000ffff037224 */ /* 0x000fe400078e0a00 */
[----:B------:R-:W-:Y:S02]  /*48d0*/  IMAD R0, R26, R0, R5 ;  /* 0x000000001a007224 */ /* 0x000fe400078e0205 */
[----:B--2---:R-:W-:-:S02]  /*48e0*/  IMAD R3, R3, R30, R14 ;  /* 0x0000001e03037224 */ /* 0x004fc400078e020e */
[----:B------:R-:W-:Y:S02]  /*48f0*/  @P0 IMAD R21, R15, R13, R24 ;  /* 0x0000000d0f150224 */ /* 0x000fe400078e0218 */
[----:B------:R-:W-:Y:S01]  /*4900*/  IMAD R5, R3, R20, R12 ;  /* 0x0000001403057224 */ /* 0x000fe200078e020c */
[----:B------:R-:W-:Y:S01]  /*4910*/  PRMT R3, R4, 0x7610, R3 ;  /* 0x0000761004037816 */ /* 0x000fe20000000003 */
[----:B------:R-:W-:-:S05]  /*4920*/  IMAD R0, R0, R31, R21 ;  /* 0x0000001f00007224 */ /* 0x000fca00078e0215 */
[----:B------:R-:W-:Y:S02]  /*4930*/  SEL R61, R5, R0, !P0 ;  /* 0x00000000053d7207 */ /* 0x000fe40004000000 */
[----:B------:R-:W-:-:S07]  /*4940*/  SEL R0, R0, R5, !P0 ;  /* 0x0000000500007207 */ /* 0x000fce0004000000 */
.L_x_97:
[----:B------:R-:W-:Y:S01]  /*4950*/  LOP3.LUT P0, RZ, R3, 0xff, RZ, 0xc0, !PT ;  /* 0x000000ff03ff7812 */ /* 0x000fe2000780c0ff */
[----:B------:R-:W-:-:S12]  /*4960*/  IMAD.MOV.U32 R60, RZ, RZ, R0 ;  /* 0x000000ffff3c7224 */ /* 0x000fd800078e0000 */
[----:B------:R-:W-:Y:S05]  /*4970*/  @P0 BRA `(.L_x_100) ;  /* 0xffffffc800140947 */ /* 0x000fea000383ffff */
[----:B------:R-:W-:Y:S05]  /*4980*/  EXIT ;  /* 0x000000000000794d */ /* 0x000fea0003800000 */
.L_x_7:
[----:B0-----:R-:W-:Y:S01]  /*4990*/  ULDC.64 UR4, c[0x0][0x650] ;  /* 0x0001940000047ab9 */ /* 0x001fe20000000a00 */
        /* <DEDUP_REMOVED lines=25> */
.L_x_102:
[----:B------:R-:W0:Y:S01]  /*4b30*/  LDC.64 R28, c[0x0][0x640] ;  /* 0x00019000ff1c7b82 */ /* 0x000e220000000a00 */
[-CC-:B------:R-:W-:Y:S01]  /*4b40*/  SHF.R.U64 R22, R12, R6.reuse, R13.reuse ;  /* 0x000000060c167219 */ /* 0x180fe2000000120d */
[----:B------:R-:W-:Y:S01]  /*4b50*/  IMAD.MOV.U32 R30, RZ, RZ, 0x1 ;  /* 0x00000001ff1e7424 */ /* 0x000fe200078e00ff */
[----:B------:R-:W-:Y:S02]  /*4b60*/  SHF.R.U32.HI R6, RZ, R6, R13 ;  /* 0x00000006ff067219 */ /* 0x000fe4000001160d */
        /* <DEDUP_REMOVED lines=8> */
[----:B------:R-:W-:Y:S01]  /*4bf0*/  IMAD.IADD R9, R9, 0x1, R11 ;  /* 0x0000000109097824 */ /* 0x000fe200078e020b */
[----:B0-----:R-:W-:-:S04]  /*4c00*/  ISETP.NE.U32.AND P0, PT, R28, RZ, PT ;  /* 0x000000ff1c00720c */ /* 0x001fc80003f05070 */
[----:B------:R-:W-:Y:S02]  /*4c10*/  ISETP.NE.AND.EX P0, PT, R29, RZ, PT, P0 ;  /* 0x000000ff1d00720c */ /* 0x000fe40003f05300 */
[----:B------:R-:W0:Y:S01]  /*4c20*/  LDC R20, c[0x0][0x600] ;  /* 0x00018000ff147b82 */ /* 0x000e220000000800 */
[-CC-:B-1----:R-:W-:Y:S01]  /*4c30*/  SHF.R.U64 R14, R8, R10.reuse, R9.reuse ;  /* 0x0000000a080e7219 */ /* 0x182fe20000001209 */
[----:B------:R-:W-:Y:S01]  /*4c40*/  IMAD.MOV.U32 R8, RZ, RZ, -0x1 ;  /* 0xffffffffff087424 */ /* 0x000fe200078e00ff */
[----:B------:R-:W-:-:S05]  /*4c50*/  SHF.R.U32.HI R9, RZ, R10, R9 ;  /* 0x0000000aff097219 */ /* 0x000fca0000011609 */
[----:B------:R-:W1:Y:S01]  /*4c60*/  LDC R26, c[0x0][0x648] ;  /* 0x00019200ff1a7b82 */ /* 0x000e620000000800 */
[-CC-:B--2---:R-:W-:Y:S02]  /*4c70*/  SHF.R.U64 R21, R14, R12.reuse, R9.reuse ;  /* 0x0000000c0e157219 */ /* 0x184fe40000001209 */
[----:B------:R-:W-:-:S05]  /*4c80*/  SHF.R.U32.HI R6, RZ, R12, R9 ;  /* 0x0000000cff067219 */ /* 0x000fca0000011609 */
[----:B------:R-:W2:Y:S01]  /*4c90*/  LDC R27, c[0x0][0x638] ;  /* 0x00018e00ff1b7b82 */ /* 0x000ea20000000800 */
[-C--:B---3--:R-:W-:Y:S02]  /*4ca0*/  SHF.L.U32 R8, R8, R25.reuse, RZ ;  /* 0x0000001908087219 */ /* 0x088fe400000006ff */
[-CC-:B------:R-:W-:Y:S02]  /*4cb0*/  SHF.R.U64 R23, R21, R25.reuse, R6.reuse ;  /* 0x0000001915177219 */ /* 0x180fe40000001206 */
[----:B------:R-:W-:Y:S02]  /*4cc0*/  LOP3.LUT R32, RZ, R8, RZ, 0x33, !PT ;  /* 0x00000008ff207212 */ /* 0x000fe400078e33ff */
[----:B------:R-:W-:Y:S01]  /*4cd0*/  SHF.R.U32.HI R9, RZ, R25, R6 ;  /* 0x00000019ff097219 */ /* 0x000fe20000011606 */
[----:B------:R-:W3:Y:S01]  /*4ce0*/  LDC R31, c[0x0][0x610] ;  /* 0x00018400ff1f7b82 */ /* 0x000ee20000000800 */
[----:B------:R-:W-:Y:S01]  /*4cf0*/  IMAD.MOV.U32 R8, RZ, RZ, R23 ;  /* 0x000000ffff087224 */ /* 0x000fe200078e0017 */
[----:B------:R-:W-:Y:S06]  /*4d00*/  @!P0 BRA `(.L_x_103) ;  /* 0x0000000000288947 */ /* 0x000fec0003800000 */
        /* <DEDUP_REMOVED lines=10> */
.L_x_103:
[----:B------:R-:W-:Y:S02]  /*4db0*/  ISETP.NE.AND P0, PT, R2, 0x1, PT ;  /* 0x000000010200780c */ /* 0x000fe40003f05270 */
[----:B-1----:R-:W-:Y:S01]  /*4dc0*/  SHF.R.U64 R6, R8, R26, R9 ;  /* 0x0000001a08067219 */ /* 0x002fe20000001209 */
[----:B0-----:R-:W-:Y:S01]  /*4dd0*/  VIADD R9, R20, 0xffffffff ;  /* 0xffffffff14097836 */ /* 0x001fe20000000000 */
[----:B------:R-:W-:Y:S02]  /*4de0*/  SHF.L.U32 R30, R30, R25, RZ ;  /* 0x000000191e1e7219 */ /* 0x000fe400000006ff */
[----:B------:R-:W-:Y:S01]  /*4df0*/  LOP3.LUT R5, R21, R32, RZ, 0xc0, !PT ;  /* 0x0000002015057212 */ /* 0x000fe200078ec0ff */
[----:B------:R-:W-:-:S04]  /*4e00*/  IMAD.MOV R8, RZ, RZ, -R6 ;  /* 0x000000ffff087224 */ /* 0x000fc800078e0a06 */
[----:B------:R-:W-:Y:S01]  /*4e10*/  IMAD R6, R30, R6, R5 ;  /* 0x000000061e067224 */ /* 0x000fe200078e0205 */
[----:B------:R-:W-:Y:S01]  /*4e20*/  LOP3.LUT R5, R14, R9, RZ, 0xc0, !PT ;  /* 0x000000090e057212 */ /* 0x000fe200078ec0ff */
[----:B------:R-:W-:Y:S02]  /*4e30*/  @P0 IMAD R3, R7, R24, R4 ;  /* 0x0000001807030224 */ /* 0x000fe400078e0204 */
[----:B--2---:R-:W-:Y:S02]  /*4e40*/  IMAD R4, R8, R27, R23 ;  /* 0x0000001b08047224 */ /* 0x004fe400078e0217 */
[----:B---3--:R-:W-:Y:S02]  /*4e50*/  IMAD R3, R6, R31, R3 ;  /* 0x0000001f06037224 */ /* 0x008fe400078e0203 */
[----:B------:R-:W-:Y:S02]  /*4e60*/  IMAD R4, R4, R20, R5 ;  /* 0x0000001404047224 */ /* 0x000fe400078e0205 */
[----:B------:R-:W-:-:S02]  /*4e70*/  IMAD.MOV.U32 R8, RZ, RZ, 0x1 ;  /* 0x00000001ff087424 */ /* 0x000fc400078e00ff */
[----:B------:R-:W-:Y:S01]  /*4e80*/  IMAD.MOV.U32 R6, RZ, RZ, R22 ;  /* 0x000000ffff067224 */ /* 0x000fe200078e0016 */
[----:B------:R-:W-:Y:S02]  /*4e90*/  SEL R20, R4, R3, !P0 ;  /* 0x0000000304147207 */ /* 0x000fe40004000000 */
[----:B------:R-:W-:-:S07]  /*4ea0*/  SEL R21, R3, R4, !P0 ;  /* 0x0000000403157207 */ /* 0x000fce0004000000 */
.L_x_101:
[----:B------:R-:W-:-:S08]  /*4eb0*/  NOP ;  /* 0x0000000000007918 */ /* 0x000fd00000000000 */
[----:B------:R-:W0:-:S00]  /*4ec0*/  USETMAXREG.DEALLOC.CTAPOOL 0x28 ;  /* 0x00000028000079c8 */ /* 0x000e0000080e0500 */
[----:B0-----:R-:W-:-:S13]  /*4ed0*/  ISETP.NE.AND P0, PT, R0, RZ, PT ;  /* 0x000000ff0000720c */ /* 0x001fda0003f05270 */
[----:B------:R-:W-:Y:S05]  /*4ee0*/  @P0 EXIT ;  /* 0x000000000000094d */ /* 0x000fea0003800000 */
[----:B------:R-:W-:Y:S01]  /*4ef0*/  LOP3.LUT P0, RZ, R8, 0xff, RZ, 0xc0, !PT ;  /* 0x000000ff08ff7812 */ /* 0x000fe2000780c0ff */
[----:B------:R-:W-:Y:S02]  /*4f00*/  IMAD.MOV.U32 R0, RZ, RZ, 0x1 ;  /* 0x00000001ff007424 */ /* 0x000fe400078e00ff */
[----:B------:R-:W-:-:S10]  /*4f10*/  IMAD.MOV.U32 R3, RZ, RZ, RZ ;  /* 0x000000ffff037224 */ /* 0x000fd400078e00ff */
[----:B------:R-:W-:Y:S05]  /*4f20*/  @!P0 BRA `(.L_x_104) ;  /* 0x0000000c00448947 */ /* 0x000fea0003800000 */
[----:B------:R-:W0:Y:S01]  /*4f30*/  LDC R0, c[0x0][0x28c] ;  /* 0x0000a300ff007b82 */ /* 0x000e220000000800 */
[----:B------:R-:W1:Y:S01]  /*4f40*/  S2R R12, SR_CgaCtaId ;  /* 0x00000000000c7919 */ /* 0x000e620000008800 */
[----:B------:R-:W-:Y:S01]  /*4f50*/  ULDC UR5, c[0x0][0x600] ;  /* 0x0001800000057ab9 */ /* 0x000fe20000000800 */
[----:B------:R-:W-:Y:S01]  /*4f60*/  ULDC UR4, c[0x0][0xc] ;  /* 0x0000030000047ab9 */ /* 0x000fe20000000800 */
[----:B------:R-:W-:Y:S01]  /*4f70*/  UIADD3 UR16, UR5, -0x1, URZ ;  /* 0xffffffff05107890 */ /* 0x000fe2000fffe03f */
[----:B------:R-:W-:Y:S01]  /*4f80*/  BSSY B0, `(.L_x_104) ;  /* 0x00000cb000007945 */ /* 0x000fe20003800000 */
[----:B------:R-:W-:Y:S01]  /*4f90*/  ULDC UR6, c[0x0][0x658] ;  /* 0x0001960000067ab9 */ /* 0x000fe20000000800 */
[----:B------:R-:W-:Y:S01]  /*4fa0*/  ULDC UR5, c[0x0][0x10] ;  /* 0x0000040000057ab9 */ /* 0x000fe20000000800 */
[----:B------:R-:W-:Y:S01]  /*4fb0*/  UMOV UR7, 0xffffffff ;  /* 0xffffffff00077882 */ /* 0x000fe20000000000 */
[----:B------:R-:W-:Y:S01]  /*4fc0*/  UMOV UR8, 0x1 ;  /* 0x0000000100087882 */ /* 0x000fe20000000000 */
[----:B------:R-:W-:Y:S01]  /*4fd0*/  UIMAD.WIDE.U32 UR4, UR4, UR5, URZ ;  /* 0x00000005040472a5 */ /* 0x000fe2000f8e003f */
[----:B------:R-:W-:Y:S01]  /*4fe0*/  IMAD.MOV.U32 R9, RZ, RZ, 0x1 ;  /* 0x00000001ff097424 */ /* 0x000fe200078e00ff */
[----:B------:R-:W-:Y:S01]  /*4ff0*/  USHF.L.U32 UR7, UR7, UR6, URZ ;  /* 0x0000000607077299 */ /* 0x000fe2000800063f */
[----:B------:R-:W-:Y:S01]  /*5000*/  LOP3.LUT R8, R19, 0x2, RZ, 0xfc, !PT ;  /* 0x0000000213087812 */ /* 0x000fe200078efcff */
[----:B------:R-:W-:-:S02]  /*5010*/  USHF.L.U32 UR18, UR8, UR6, URZ ;  /* 0x0000000608127299 */ /* 0x000fc4000800063f */
[----:B------:R-:W-:Y:S01]  /*5020*/  ULOP3.LUT UR17, URZ, UR7, URZ, 0x33, !UPT ;  /* 0x000000073f117292 */ /* 0x000fe2000f8e333f */
[----:B------:R-:W-:Y:S01]  /*5030*/  ULDC UR6, c[0x0][0x14] ;  /* 0x0000050000067ab9 */ /* 0x000fe20000000800 */
[----:B------:R-:W-:Y:S01]  /*5040*/  ULDC.64 UR22, c[0x0][0x198] ;  /* 0x0000660000167ab9 */ /* 0x000fe20000000a00 */
[----:B------:R-:W-:Y:S02]  /*5050*/  UIMAD.WIDE.U32 UR20, UR4, UR6, URZ ;  /* 0x00000006041472a5 */ /* 0x000fe4000f8e003f */
[----:B------:R-:W-:Y:S01]  /*5060*/  UIMAD UR13, UR5, UR6, URZ ;  /* 0x00000006050d72a4 */ /* 0x000fe2000f8e023f */
[----:B0-----:R-:W-:-:S03]  /*5070*/  VIADD R0, R0, 0x3f ;  /* 0x0000003f00007836 */ /* 0x001fc60000000000 */
[----:B------:R-:W-:Y:S02]  /*5080*/  UIADD3 UR13, UR21, UR13, URZ ;  /* 0x0000000d150d7290 */ /* 0x000fe4000fffe03f */
[----:B------:R-:W-:-:S04]  /*5090*/  SHF.R.S32.HI R3, RZ, 0x1f, R0 ;  /* 0x0000001fff037819 */ /* 0x000fc80000011400 */
[----:B------:R-:W-:Y:S01]  /*50a0*/  LEA.HI R10, R3, R0, RZ, 0x6 ;  /* 0x00000000030a7211 */ /* 0x000fe200078f30ff */
[C---:B-1----:R-:W-:Y:S02]  /*50b0*/  IMAD.SHL.U32 R11, R12.reuse, 0x20, RZ ;  /* 0x000000200c0b7824 */ /* 0x042fe400078e00ff */
[----:B------:R-:W-:Y:S01]  /*50c0*/  IMAD.SHL.U32 R12, R12, 0x800, RZ ;  /* 0x000008000c0c7824 */ /* 0x000fe200078e00ff */
[----:B------:R-:W-:Y:S01]  /*50d0*/  SHF.R.S32.HI R10, RZ, 0x6, R10 ;  /* 0x00000006ff0a7819 */ /* 0x000fe2000001140a */
[----:B------:R-:W-:Y:S01]  /*50e0*/  IMAD.MOV.U32 R0, RZ, RZ, 0x1 ;  /* 0x00000001ff007424 */ /* 0x000fe200078e00ff */
[----:B------:R-:W-:Y:S01]  /*50f0*/  LOP3.LUT R11, R11, 0x20, RZ, 0xc0, !PT ;  /* 0x000000200b0b7812 */ /* 0x000fe200078ec0ff */
[----:B------:R-:W-:Y:S01]  /*5100*/  IMAD.MOV.U32 R3, RZ, RZ, RZ ;  /* 0x000000ffff037224 */ /* 0x000fe200078e00ff */
[----:B------:R-:W-:Y:S01]  /*5110*/  LOP3.LUT R12, R12, 0x800, RZ, 0xc0, !PT ;  /* 0x000008000c0c7812 */ /* 0x000fe200078ec0ff */
[----:B------:R-:W-:-:S07]  /*5120*/  VIADD R13, R10, 0x1 ;  /* 0x000000010a0d7836 */ /* 0x000fce0000000000 */
.L_x_115:
[----:B------:R-:W-:-:S03]  /*5130*/  UMOV UR4, 0xffffffff ;  /* 0xffffffff00047882 */ /* 0x000fc60000000000 */
[----:B------:R-:W-:Y:S05]  /*5140*/  BRA.DIV UR4, `(.L_x_105) ;  /* 0x0000000e04807947 */ /* 0x000fea000b800000 */
[----:B------:R-:W-:-:S13]  /*5150*/  ELECT P6, URZ, PT ;  /* 0x00000000003f782f */ /* 0x000fda00038c0000 */
.L_x_125:
[----:B------:R-:W0:Y:S01]  /*5160*/  LDC R4, c[0x0][0x28c] ;  /* 0x0000a300ff047b82 */ /* 0x000e220000000800 */
[----:B------:R-:W-:Y:S01]  /*5170*/  BSSY B1, `(.L_x_106) ;  /* 0x0000038000017945 */ /* 0x000fe20003800000 */
[----:B0-----:R-:W-:-:S13]  /*5180*/  ISETP.LT.OR P6, PT, R4, 0x1, !P6 ;  /* 0x000000010400780c */ /* 0x001fda00077c1670 */
[----:B------:R-:W-:Y:S05]  /*5190*/  @P6 BRA `(.L_x_107) ;  /* 0x0000000000d46947 */ /* 0x000fea0003800000 */
[----:B------:R-:W-:Y:S02]  /*51a0*/  IMAD R20, R20, 0x40, R11 ;  /* 0x0000004014147824 */ /* 0x000fe400078e020b */
[----:B------:R-:W-:Y:S02]  /*51b0*/  IMAD.SHL.U32 R21, R21, 0x80, RZ ;  /* 0x0000008015157824 */ /* 0x000fe400078e00ff */
[----:B------:R-:W-:Y:S02]  /*51c0*/  IMAD.MOV.U32 R24, RZ, RZ, RZ ;  /* 0x000000ffff187224 */ /* 0x000fe400078e00ff */
[----:B------:R-:W-:Y:S02]  /*51d0*/  IMAD.MOV.U32 R4, RZ, RZ, R13 ;  /* 0x000000ffff047224 */ /* 0x000fe400078e000d */
[----:B------:R-:W-:Y:S02]  /*51e0*/  IMAD.MOV.U32 R5, RZ, RZ, R0 ;  /* 0x000000ffff057224 */ /* 0x000fe400078e0000 */
[----:B------:R-:W-:-:S07]  /*51f0*/  IMAD.MOV.U32 R7, RZ, RZ, R3 ;  /* 0x000000ffff077224 */ /* 0x000fce00078e0003 */
.L_x_110:
[----:B------:R-:W0:Y:S01]  /*5200*/  S2R R15, SR_CgaCtaId ;  /* 0x00000000000f7919 */ /* 0x000e220000008800 */
[----:B------:R-:W-:Y:S02]  /*5210*/  MOV R14, 0x400 ;  /* 0x00000400000e7802 */ /* 0x000fe40000000f00 */
[----:B------:R-:W-:Y:S02]  /*5220*/  LOP3.LUT P1, RZ, R18, 0x7f, RZ, 0xc0, !PT ;  /* 0x0000007f12ff7812 */ /* 0x000fe4000782c0ff */
[----:B0-----:R-:W-:Y:S02]  /*5230*/  LEA R22, R15, R14, 0x18 ;  /* 0x0000000e0f167211 */ /* 0x001fe400078ec0ff */
[----:B------:R-:W-:-:S09]  /*5240*/  SHF.L.U32 R14, R5, 0x1f, RZ ;  /* 0x0000001f050e7819 */ /* 0x000fd200000006ff */
[----:B------:R-:W0:Y:S01]  /*5250*/  @!P1 LDC R15, c[0x0][0x500] ;  /* 0x00014000ff0f9b82 */ /* 0x000e220000000800 */
[----:B------:R-:W-:-:S04]  /*5260*/  IMAD R23, R7, 0x8, R22 ;  /* 0x0000000807177824 */ /* 0x000fc800078e0216 */
[----:B------:R-:W1:Y:S02]  /*5270*/  SYNCS.PHASECHK.TRANS64.TRYWAIT P0, [R23+URZ+0x18], R14 ;  /* 0x0000180e170075a7 */ /* 0x000e64000800017f */
[----:B-1----:R-:W-:Y:S05]  /*5280*/  @!P0 BRA `(.L_x_108) ;  /* 0x0000000c00508947 */ /* 0x002fea0003800000 */
.L_x_126:
[----:B-1----:R-:W-:Y:S01]  /*5290*/  PRMT R14, R8, 0x9910, RZ ;  /* 0x00009910080e7816 */ /* 0x002fe200000000ff */
[----:B0-----:R0:W-:Y:S03]  /*52a0*/  @!P1 SYNCS.ARRIVE.TRANS64 RZ, [R23+URZ], R15 ;  /* 0x0000000f17ff99a7 */ /* 0x0011e6000800003f */
[----:B------:R-:W-:-:S13]  /*52b0*/  ISETP.NE.AND P0, PT, R14, 0x2, PT ;  /* 0x000000020e00780c */ /* 0x000fda0003f05270 */
[----:B0-----:R-:W-:Y:S05]  /*52c0*/  @P0 BRA `(.L_x_109) ;  /* 0x0000000000040947 */ /* 0x001fea0003800000 */
[----:B------:R-:W-:Y:S01]  /*52d0*/  BPT.TRAP 0x1 ;  /* 0x000000040000795c */ /* 0x000fe20000300000 */
.L_x_109:
[----:B------:R-:W-:Y:S01]  /*52e0*/  IMAD R14, R7, 0x1000, R12 ;  /* 0x00001000070e7824 */ /* 0x000fe200078e020c */
[----:B------:R-:W-:Y:S01]  /*52f0*/  R2UR UR9, R23 ;  /* 0x00000000170972ca */ /* 0x000fe200000e0000 */
[--C-:B------:R-:W-:Y:S01]  /*5300*/  IMAD R15, R7, 0x4000, R22.reuse ;  /* 0x00004000070f7824 */ /* 0x100fe200078e0216 */
[----:B------:R-:W-:Y:S01]  /*5310*/  UIADD3 UR4, UP0, UR22, 0xf0, URZ ;  /* 0x000000f016047890 */ /* 0x000fe2000ff1e03f */
[----:B------:R-:W-:Y:S01]  /*5320*/  IMAD R14, R14, 0x2, R22 ;  /* 0x000000020e0e7824 */ /* 0x000fe200078e0216 */
[----:B------:R-:W-:Y:S01]  /*5330*/  R2UR UR11, R21 ;  /* 0x00000000150b72ca */ /* 0x000fe200000e0000 */
[----:B------:R-:W-:Y:S01]  /*5340*/  VIADD R4, R4, 0xffffffff ;  /* 0xffffffff04047836 */ /* 0x000fe20000000000 */
[----:B------:R-:W-:Y:S01]  /*5350*/  R2UR UR5, R15 ;  /* 0x000000000f0572ca */ /* 0x000fe200000e0000 */
[----:B------:R-:W-:Y:S01]  /*5360*/  UIADD3 UR24, UP1, UR22, 0x1f0, URZ ;  /* 0x000001f016187890 */ /* 0x000fe2000ff3e03f */
[----:B------:R-:W-:Y:S01]  /*5370*/  R2UR UR8, R14 ;  /* 0x000000000e0872ca */ /* 0x000fe200000e0000 */
[----:B------:R-:W-:Y:S01]  /*5380*/  VIADD R7, R7, 0x1 ;  /* 0x0000000107077836 */ /* 0x000fe20000000000 */
[----:B------:R-:W-:Y:S01]  /*5390*/  R2UR UR10, R24 ;  /* 0x00000000180a72ca */ /* 0x000fe200000e0000 */
[----:B------:R-:W-:Y:S01]  /*53a0*/  UIADD3.X UR25, URZ, UR23, URZ, UP1, !UPT ;  /* 0x000000173f197290 */ /* 0x000fe20008ffe43f */
[----:B------:R-:W-:Y:S01]  /*53b0*/  R2UR UR12, R6 ;  /* 0x00000000060c72ca */ /* 0x000fe200000e0000 */
[----:B------:R-:W-:Y:S01]  /*53c0*/  UMOV UR6, 0x0 ;  /* 0x0000000000067882 */ /* 0x000fe20000000000 */
[----:B------:R-:W-:Y:S01]  /*53d0*/  R2UR UR19, R20 ;  /* 0x00000000141372ca */ /* 0x000fe200000e0000 */
[----:B------:R-:W-:Y:S01]  /*53e0*/  UMOV UR7, 0x10000000 ;  /* 0x1000000000077882 */ /* 0x000fe20000000000 */
[----:B------:R-:W-:Y:S01]  /*53f0*/  ISETP.GT.AND P1, PT, R4, 0x1, PT ;  /* 0x000000010400780c */ /* 0x000fe20003f24270 */
[----:B------:R-:W-:Y:S01]  /*5400*/  UMOV UR26, 0x30000 ;  /* 0x00030000001a7882 */ /* 0x000fe20000000000 */
[C---:B------:R-:W-:Y:S01]  /*5410*/  ISETP.NE.AND P0, PT, R7.reuse, 0x3, PT ;  /* 0x000000030700780c */ /* 0x040fe20003f05270 */
[----:B------:R-:W-:Y:S01]  /*5420*/  UIADD3 UR14, UR5, 0x100, URZ ;  /* 0x00000100050e7890 */ /* 0x000fe2000fffe03f */
[----:B------:R-:W-:Y:S01]  /*5430*/  VIADD R24, R24, 0x40 ;  /* 0x0000004018187836 */ /* 0x000fe20000000000 */
[----:B------:R-:W-:Y:S01]  /*5440*/  UIADD3.X UR5, URZ, UR23, URZ, UP0, !UPT ;  /* 0x000000173f057290 */ /* 0x000fe200087fe43f */
[----:B------:R-:W-:Y:S01]  /*5450*/  SEL R14, RZ, 0x1, P0 ;  /* 0x00000001ff0e7807 */ /* 0x000fe20000000000 */
[----:B------:R-:W-:Y:S01]  /*5460*/  UIADD3 UR15, UR8, 0xc100, URZ ;  /* 0x0000c100080f7890 */ /* 0x000fe2000fffe03f */
[----:B------:R-:W-:-:S02]  /*5470*/  SEL R7, R7, RZ, P0 ;  /* 0x000000ff07077207 */ /* 0x000fc40000000000 */
[----:B------:R-:W-:Y:S01]  /*5480*/  UMOV UR8, UR14 ;  /* 0x0000000e00087c82 */ /* 0x000fe20008000000 */
[----:B------:R-:W-:-:S03]  /*5490*/  LOP3.LUT R5, R5, R14, RZ, 0x3c, !PT ;  /* 0x0000000e05057212 */ /* 0x000fc600078e3cff */
[----:B------:R0:W-:Y:S02]  /*54a0*/  UTMALDG.3D [UR8], [UR4], desc[UR6] ;  /* 0x00000608040075b4 */ /* 0x0001e40008011000 */
[----:B0-----:R-:W-:Y:S01]  /*54b0*/  UMOV UR8, UR15 ;  /* 0x0000000f00087c82 */ /* 0x001fe20008000000 */
[----:B------:R-:W-:Y:S02]  /*54c0*/  UMOV UR11, UR19 ;  /* 0x00000013000b7c82 */ /* 0x000fe40008000000 */
[----:B------:R0:W-:Y:S02]  /*54d0*/  UTMALDG.3D.MULTICAST [UR8], [UR24], UR26, desc[UR6] ;  /* 0x00000608180073b4 */ /* 0x0001e4000801181a */
[----:B0-----:R-:W-:Y:S05]  /*54e0*/  @P1 BRA `(.L_x_110) ;  /* 0xfffffffc00441947 */ /* 0x001fea000383ffff */
.L_x_107:
[----:B------:R-:W-:Y:S05]  /*54f0*/  BSYNC B1 ;  /* 0x0000000000017941 */ /* 0x000fea0003800000 */
.L_x_106:
[----:B------:R-:W-:Y:S01]  /*5500*/  LOP3.LUT P1, RZ, R9, 0xff, RZ, 0xc0, !PT ;  /* 0x000000ff09ff7812 */ /* 0x000fe2000782c0ff */
[C---:B------:R-:W-:Y:S01]  /*5510*/  IMAD.IADD R6, R10.reuse, 0x1, R3 ;  /* 0x000000010a067824 */ /* 0x040fe200078e0203 */
[----:B------:R-:W-:Y:S01]  /*5520*/  ULDC.64 UR4, c[0x0][0x650] ;  /* 0x0001940000047ab9 */ /* 0x000fe20000000a00 */
[----:B------:R-:W-:Y:S01]  /*5530*/  ISETP.GE.U32.AND P2, PT, R10, 0x3, PT ;  /* 0x000000030a00780c */ /* 0x000fe20003f46070 */
[----:B------:R-:W-:Y:S01]  /*5540*/  BSSY B1, `(.L_x_111) ;  /* 0x000006c000017945 */ /* 0x000fe20003800000 */
[----:B------:R-:W-:Y:S01]  /*5550*/  IMAD.MOV.U32 R21, RZ, RZ, -0x1 ;  /* 0xffffffffff157424 */ /* 0x000fe200078e00ff */
[----:B------:R-:W-:Y:S01]  /*5560*/  ISETP.GT.U32.AND P0, PT, R6, 0x2, PT ;  /* 0x000000020600780c */ /* 0x000fe20003f04070 */
[----:B------:R-:W-:Y:S01]  /*5570*/  IMAD.MOV.U32 R20, RZ, RZ, -0x1 ;  /* 0xffffffffff147424 */ /* 0x000fe200078e00ff */
[----:B------:R-:W-:Y:S02]  /*5580*/  PRMT R9, RZ, 0x7610, R9 ;  /* 0x00007610ff097816 */ /* 0x000fe40000000009 */
[----:B------:R-:W-:-:S03]  /*5590*/  ISETP.LT.U32.AND P0, PT, R10, 0x3, P0 ;  /* 0x000000030a00780c */ /* 0x000fc60000701070 */
[----:B------:R-:W0:Y:S01]  /*55a0*/  @P1 S2R R5, SR_CgaCtaId ;  /* 0x0000000000051919 */ /* 0x000e220000008800 */
[----:B------:R-:W-:-:S04]  /*55b0*/  @P1 MOV R4, 0x400 ;  /* 0x0000040000041802 */ /* 0x000fc80000000f00 */
[----:B0-----:R-:W-:Y:S01]  /*55c0*/  @P1 LEA R3, R5, R4, 0x18 ;  /* 0x0000000405031211 */ /* 0x001fe200078ec0ff */
[----:B------:R-:W-:-:S03]  /*55d0*/  IMAD.WIDE.U32 R4, R6, -0x55555555, RZ ;  /* 0xaaaaaaab06047825 */ /* 0x000fc600078e00ff */
[----:B------:R0:W-:Y:S01]  /*55e0*/  @P1 SYNCS.ARRIVE.TRANS64.A1T0 RZ, [R3+URZ+0x48], RZ ;  /* 0x000048ff03ff19a7 */ /* 0x0001e2000810003f */
[----:B------:R-:W-:Y:S02]  /*55f0*/  IADD3 R16, P1, R16, UR20, RZ ;  /* 0x0000001410107c10 */ /* 0x000fe4000ff3e0ff */
[----:B------:R-:W-:Y:S02]  /*5600*/  SHF.R.U32.HI R5, RZ, 0x1, R5 ;  /* 0x00000001ff057819 */ /* 0x000fe40000011605 */
[----:B------:R-:W-:Y:S02]  /*5610*/  IADD3.X R17, R17, UR13, RZ, P1, !PT ;  /* 0x0000000d11117c10 */ /* 0x000fe40008ffe4ff */
[----:B------:R-:W-:Y:S02]  /*5620*/  PRMT R4, RZ, 0x7610, R4 ;  /* 0x00007610ff047816 */ /* 0x000fe40000000004 */
[----:B0-----:R-:W-:Y:S02]  /*5630*/  SEL R3, RZ, 0x1, !P0 ;  /* 0x00000001ff037807 */ /* 0x001fe40004000000 */
[----:B------:R-:W-:-:S02]  /*5640*/  ISETP.GE.U32.AND P0, PT, R16, UR4, PT ;  /* 0x0000000410007c0c */ /* 0x000fc4000bf06070 */
[----:B------:R-:W-:Y:S01]  /*5650*/  LOP3.LUT R0, R0, R3, RZ, 0x3c, !PT ;  /* 0x0000000300007212 */ /* 0x000fe200078e3cff */
[----:B------:R-:W-:Y:S01]  /*5660*/  IMAD R3, R5, -0x3, R6 ;  /* 0xfffffffd05037824 */ /* 0x000fe200078e0206 */
[----:B------:R-:W-:Y:S01]  /*5670*/  ISETP.GE.U32.AND.EX P0, PT, R17, UR5, PT, P0 ;  /* 0x0000000511007c0c */ /* 0x000fe2000bf06100 */
[----:B------:R-:W-:Y:S01]  /*5680*/  IMAD.MOV.U32 R6, RZ, RZ, -0x1 ;  /* 0xffffffffff067424 */ /* 0x000fe200078e00ff */
[----:B------:R-:W-:-:S11]  /*5690*/  @P2 LOP3.LUT R0, R0, 0x1, R5, 0x78, !PT ;  /* 0x0000000100002812 */ /* 0x000fd600078e7805 */
[----:B------:R-:W-:Y:S05]  /*56a0*/  @P0 BRA `(.L_x_112) ;  /* 0x0000000400540947 */ /* 0x000fea0003800000 */
[----:B------:R-:W0:Y:S01]  /*56b0*/  S2R R15, SR_CTAID.X ;  /* 0x00000000000f7919 */ /* 0x000e220000002500 */
[----:B------:R-:W-:Y:S01]  /*56c0*/  ULDC.64 UR4, c[0x0][0x628] ;  /* 0x00018a0000047ab9 */ /* 0x000fe20000000a00 */
[----:B------:R-:W-:Y:S01]  /*56d0*/  ULDC UR7, c[0x0][0x630] ;  /* 0x00018c0000077ab9 */ /* 0x000fe20000000800 */
[----:B------:R-:W-:Y:S01]  /*56e0*/  ISETP.NE.U32.AND P0, PT, RZ, UR4, PT ;  /* 0x00000004ff007c0c */ /* 0x000fe2000bf05070 */
[----:B------:R-:W1:Y:S01]  /*56f0*/  S2R R20, SR_CTAID.Y ;  /* 0x0000000000147919 */ /* 0x000e620000002600 */
[----:B------:R-:W-:Y:S01]  /*5700*/  ULDC UR8, c[0x0][0x150] ;  /* 0x0000540000087ab9 */ /* 0x000fe20000000800 */
[----:B------:R-:W-:Y:S01]  /*5710*/  IMAD.MOV.U32 R4, RZ, RZ, R16 ;  /* 0x000000ffff047224 */ /* 0x000fe200078e0010 */
[----:B------:R-:W-:Y:S01]  /*5720*/  ISETP.NE.AND.EX P0, PT, RZ, UR5, PT, P0 ;  /* 0x00000005ff007c0c */ /* 0x000fe2000bf05300 */
[----:B------:R-:W-:Y:S01]  /*5730*/  IMAD.MOV.U32 R5, RZ, RZ, R17 ;  /* 0x000000ffff057224 */ /* 0x000fe200078e0011 */
[----:B0-----:R-:W-:-:S11]  /*5740*/  I2FP.F32.U32 R22, R15 ;  /* 0x0000000f00167245 */ /* 0x001fd60000201000 */
[----:B------:R-:W-:Y:S05]  /*5750*/  @!P0 BRA `(.L_x_113) ;  /* 0x0000000000288947 */ /* 0x000fea0003800000 */
[----:B------:R-:W-:Y:S02]  /*5760*/  ULDC UR6, c[0x0][0x634] ;  /* 0x00018d0000067ab9 */ /* 0x000fe40000000800 */
[----:B------:R-:W-:-:S05]  /*5770*/  IADD3 R5, P0, R16, UR6, RZ ;  /* 0x0000000610057c10 */ /* 0x000fca000ff1e0ff */
[----:B------:R-:W-:-:S04]  /*5780*/  IMAD.X R21, RZ, RZ, R17, P0 ;  /* 0x000000ffff157224 */ /* 0x000fc800000e0611 */
[----:B------:R-:W-:-:S04]  /*5790*/  IMAD.WIDE.U32 R6, R21, UR4, RZ ;  /* 0x0000000415067c25 */ /* 0x000fc8000f8e00ff */
[----:B------:R-:W-:-:S04]  /*57a0*/  IMAD.WIDE.U32 R6, P0, R5, UR5, R6 ;  /* 0x0000000505067c25 */ /* 0x000fc8000f800006 */
[----:B------:R-:W-:-:S04]  /*57b0*/  IMAD.WIDE.U32 R4, R5, UR4, RZ ;  /* 0x0000000405047c25 */ /* 0x000fc8000f8e00ff */
[----:B------:R-:W-:Y:S01]  /*57c0*/  IMAD.MOV.U32 R4, RZ, RZ, R7 ;  /* 0x000000ffff047224 */ /* 0x000fe200078e0007 */
[----:B------:R-:W-:Y:S01]  /*57d0*/  IADD3 RZ, P1, R5, R6, RZ ;  /* 0x0000000605ff7210 */ /* 0x000fe20007f3e0ff */
[----:B------:R-:W-:-:S04]  /*57e0*/  IMAD.X R5, RZ, RZ, RZ, P0 ;  /* 0x000000ffff057224 */ /* 0x000fc800000e06ff */
[----:B------:R-:W-:-:S08]  /*57f0*/  IMAD.WIDE.U32.X R4, R21, UR5, R4, P1 ;  /* 0x0000000515047c25 */ /* 0x000fd000088e0404 */
.L_x_113:
[--C-:B------:R-:W-:Y:S01]  /*5800*/  SHF.R.U64 R14, R4, UR7, R5.reuse ;  /* 0x00000007040e7c19 */ /* 0x100fe20008001205 */
[----:B------:R-:W-:Y:S01]  /*5810*/  FMUL R22, R22, UR8 ;  /* 0x0000000816167c20 */ /* 0x000fe20008400000 */
[----:B------:R-:W-:Y:S01]  /*5820*/  SHF.R.U32.HI R4, RZ, UR7, R5 ;  /* 0x00000007ff047c19 */ /* 0x000fe20008011605 */
[----:B------:R-:W0:Y:S01]  /*5830*/  LDC R6, c[0x0][0x144] ;  /* 0x00005100ff067b82 */ /* 0x000e220000000800 */
[----:B------:R-:W-:Y:S01]  /*5840*/  IADD3 R5, P0, RZ, -R14, RZ ;  /* 0x8000000eff057210 */ /* 0x000fe20007f1e0ff */
[----:B------:R-:W-:Y:S01]  /*5850*/  ULDC UR6, c[0x0][0x154] ;  /* 0x0000550000067ab9 */ /* 0x000fe20000000800 */
[----:B-1----:R-:W-:Y:S01]  /*5860*/  I2FP.F32.U32 R7, R20 ;  /* 0x0000001400077245 */ /* 0x002fe20000201000 */
[----:B------:R-:W1:Y:S01]  /*5870*/  F2I.U32.TRUNC.NTZ R22, R22 ;  /* 0x0000001600167305 */ /* 0x000e62000020f000 */
[----:B------:R-:W-:Y:S01]  /*5880*/  ULDC.64 UR4, c[0x0][0x620] ;  /* 0x0001880000047ab9 */ /* 0x000fe20000000a00 */
[----:B------:R-:W-:Y:S01]  /*5890*/  IMAD.X R4, RZ, RZ, ~R4, P0 ;  /* 0x000000ffff047224 */ /* 0x000fe200000e0e04 */
[----:B------:R-:W-:Y:S01]  /*58a0*/  ISETP.NE.AND P2, PT, R2, 0x1, PT ;  /* 0x000000010200780c */ /* 0x000fe20003f45270 */
[----:B------:R-:W-:Y:S01]  /*58b0*/  FMUL R23, R7, UR6 ;  /* 0x0000000607177c20 */ /* 0x000fe20008400000 */
[----:B------:R-:W2:Y:S01]  /*58c0*/  LDC R25, c[0x0][0x148] ;  /* 0x00005200ff197b82 */ /* 0x000ea20000000800 */
[----:B------:R-:W-:Y:S01]  /*58d0*/  IMAD R4, R4, UR4, RZ ;  /* 0x0000000404047c24 */ /* 0x000fe2000f8e02ff */
[----:B------:R-:W-:-:S02]  /*58e0*/  ULDC.64 UR6, c[0x0][0x640] ;  /* 0x0001900000067ab9 */ /* 0x000fc40000000a00 */
[----:B------:R-:W-:Y:S01]  /*58f0*/  ISETP.NE.U32.AND P0, PT, RZ, UR6, PT ;  /* 0x00000006ff007c0c */ /* 0x000fe2000bf05070 */
[----:B------:R-:W3:Y:S01]  /*5900*/  F2I.U32.TRUNC.NTZ R23, R23 ;  /* 0x0000001700177305 */ /* 0x000ee2000020f000 */
[C---:B------:R-:W-:Y:S02]  /*5910*/  IMAD R7, R5.reuse, UR5, R4 ;  /* 0x0000000505077c24 */ /* 0x040fe4000f8e0204 */
[----:B------:R-:W-:Y:S01]  /*5920*/  IMAD.WIDE.U32 R4, R5, UR4, R16 ;  /* 0x0000000405047c25 */ /* 0x000fe2000f8e0010 */
[----:B------:R-:W-:Y:S01]  /*5930*/  ULDC UR4, c[0x0][0x618] ;  /* 0x0001860000047ab9 */ /* 0x000fe20000000800 */
[----:B------:R-:W-:Y:S02]  /*5940*/  ISETP.NE.AND.EX P0, PT, RZ, UR7, PT, P0 ;  /* 0x00000007ff007c0c */ /* 0x000fe4000bf05300 */
[----:B------:R-:W-:Y:S02]  /*5950*/  IMAD.IADD R5, R5, 0x1, R7 ;  /* 0x0000000105057824 */ /* 0x000fe400078e0207 */
[----:B-1----:R-:W-:-:S03]  /*5960*/  IMAD.MOV R22, RZ, RZ, -R22 ;  /* 0x000000ffff167224 */ /* 0x002fc600078e0a16 */
[----:B------:R-:W-:Y:S01]  /*5970*/  SHF.R.U64 R21, R4, UR4, R5 ;  /* 0x0000000404157c19 */ /* 0x000fe20008001205 */
[----:B0-----:R-:W-:Y:S01]  /*5980*/  IMAD R15, R6, R22, R15 ;  /* 0x00000016060f7224 */ /* 0x001fe200078e020f */
[----:B------:R-:W-:Y:S01]  /*5990*/  SHF.R.U32.HI R4, RZ, UR4, R5 ;  /* 0x00000004ff047c19 */ /* 0x000fe20008011605 */
[----:B------:R-:W-:Y:S01]  /*59a0*/  ULDC UR4, c[0x0][0x608] ;  /* 0x0001820000047ab9 */ /* 0x000fe20000000800 */
[----:B---3--:R-:W-:Y:S02]  /*59b0*/  IMAD.MOV R6, RZ, RZ, -R23 ;  /* 0x000000ffff067224 */ /* 0x008fe400078e0a17 */
[--C-:B------:R-:W-:Y:S02]  /*59c0*/  SHF.R.U64 R22, R21, UR4, R4.reuse ;  /* 0x0000000415167c19 */ /* 0x100fe40008001204 */
[----:B------:R-:W-:Y:S01]  /*59d0*/  SHF.R.U32.HI R5, RZ, UR4, R4 ;  /* 0x00000004ff057c19 */ /* 0x000fe20008011604 */
[----:B------:R-:W-:Y:S01]  /*59e0*/  ULDC UR4, c[0x0][0x658] ;  /* 0x0001960000047ab9 */ /* 0x000fe20000000800 */
[----:B--2---:R-:W-:-:S02]  /*59f0*/  @P2 IMAD R15, R25, R6, R20 ;  /* 0x00000006190f2224 */ /* 0x004fc400078e0214 */
[--C-:B------:R-:W-:Y:S02]  /*5a00*/  SHF.R.U64 R20, R22, UR4, R5.reuse ;  /* 0x0000000416147c19 */ /* 0x100fe40008001205 */
[----:B------:R-:W-:-:S03]  /*5a10*/  SHF.R.U32.HI R23, RZ, UR4, R5 ;  /* 0x00000004ff177c19 */ /* 0x000fc60008011605 */
[----:B------:R-:W-:Y:S02]  /*5a20*/  IMAD.MOV.U32 R6, RZ, RZ, R20 ;  /* 0x000000ffff067224 */ /* 0x000fe400078e0014 */
[----:B------:R-:W-:Y:S01]  /*5a30*/  IMAD.MOV.U32 R5, RZ, RZ, R23 ;  /* 0x000000ffff057224 */ /* 0x000fe200078e0017 */
[----:B------:R-:W-:Y:S06]  /*5a40*/  @!P0 BRA `(.L_x_114) ;  /* 0x00000000002c8947 */ /* 0x000fec0003800000 */
        /* <DEDUP_REMOVED lines=9> */
[----:B------:R-:W-:-:S04]  /*5ae0*/  IMAD.WIDE.U32.X R4, R23, UR7, R4, P1 ;  /* 0x0000000717047c25 */ /* 0x000fc800088e0404 */
[----:B------:R-:W-:-:S07]  /*5af0*/  IMAD.MOV.U32 R6, RZ, RZ, R4 ;  /* 0x000000ffff067224 */ /* 0x000fce00078e0004 */
.L_x_114:
[----:B------:R-:W-:Y:S01]  /*5b00*/  ULDC UR4, c[0x0][0x648] ;  /* 0x0001920000047ab9 */ /* 0x000fe20000000800 */
[----:B------:R-:W-:Y:S01]  /*5b10*/  LOP3.LUT R4, R22, UR17, RZ, 0xc0, !PT ;  /* 0x0000001116047c12 */ /* 0x000fe2000f8ec0ff */
[----:B------:R-:W-:Y:S01]  /*5b20*/  ULDC UR5, c[0x0][0x610] ;  /* 0x0001840000057ab9 */ /* 0x000fe20000000800 */
[----:B------:R-:W-:Y:S01]  /*5b30*/  SHF.R.U64 R5, R6, UR4, R5 ;  /* 0x0000000406057c19 */ /* 0x000fe20008001205 */
[----:B------:R-:W-:Y:S01]  /*5b40*/  ULDC UR4, c[0x0][0x638] ;  /* 0x00018e0000047ab9 */ /* 0x000fe20000000800 */
[----:B------:R-:W-:-:S03]  /*5b50*/  LOP3.LUT R21, R21, UR16, RZ, 0xc0, !PT ;  /* 0x0000001015157c12 */ /* 0x000fc6000f8ec0ff */
[----:B------:R-:W-:Y:S02]  /*5b60*/  IMAD.MOV R7, RZ, RZ, -R5 ;  /* 0x000000ffff077224 */ /* 0x000fe400078e0a05 */
[----:B------:R-:W-:Y:S02]  /*5b70*/  IMAD R4, R5, UR18, R4 ;  /* 0x0000001205047c24 */ /* 0x000fe4000f8e0204 */
[----:B------:R-:W-:Y:S01]  /*5b80*/  IMAD R20, R7, UR4, R20 ;  /* 0x0000000407147c24 */ /* 0x000fe2000f8e0214 */
[----:B------:R-:W-:Y:S01]  /*5b90*/  ULDC UR4, c[0x0][0x600] ;  /* 0x0001800000047ab9 */ /* 0x000fe20000000800 */
[----:B------:R-:W-:Y:S02]  /*5ba0*/  IMAD R15, R4, UR5, R15 ;  /* 0x00000005040f7c24 */ /* 0x000fe4000f8e020f */
[----:B------:R-:W-:Y:S02]  /*5bb0*/  IMAD R6, R20, UR4, R21 ;  /* 0x0000000414067c24 */ /* 0x000fe4000f8e0215 */
[----:B------:R-:W-:-:S03]  /*5bc0*/  IMAD.MOV.U32 R4, RZ, RZ, 0x1 ;  /* 0x00000001ff047424 */ /* 0x000fc600078e00ff */
[----:B------:R-:W-:Y:S02]  /*5bd0*/  SEL R20, R6, R15, !P2 ;  /* 0x0000000f06147207 */ /* 0x000fe40005000000 */
[----:B------:R-:W-:Y:S01]  /*5be0*/  SEL R21, R15, R6, !P2 ;  /* 0x000000060f157207 */ /* 0x000fe20005000000 */
[----:B------:R-:W-:-:S07]  /*5bf0*/  IMAD.MOV.U32 R6, RZ, RZ, R14 ;  /* 0x000000ffff067224 */ /* 0x000fce00078e000e */
.L_x_112:
[----:B------:R-:W-:Y:S05]  /*5c00*/  BSYNC B1 ;  /* 0x0000000000017941 */ /* 0x000fea0003800000 */
.L_x_111:
[----:B------:R-:W-:-:S13]  /*5c10*/  LOP3.LUT P0, RZ, R4, 0xff, RZ, 0xc0, !PT ;  /* 0x000000ff04ff7812 */ /* 0x000fda000780c0ff */
[----:B------:R-:W-:Y:S05]  /*5c20*/  @P0 BRA `(.L_x_115) ;  /* 0xfffffff400400947 */ /* 0x000fea000383ffff */
[----:B------:R-:W-:Y:S05]  /*5c30*/  BSYNC B0 ;  /* 0x0000000000007941 */ /* 0x000fea0003800000 */
.L_x_104:
[----:B------:R-:W-:-:S03]  /*5c40*/  UMOV UR4, 0xffffffff ;  /* 0xffffffff00047882 */ /* 0x000fc60000000000 */
[----:B------:R-:W-:Y:S05]  /*5c50*/  BRA.DIV UR4, `(.L_x_116) ;  /* 0x0000000204f07947 */ /* 0x000fea000b800000 */
[----:B------:R-:W-:-:S13]  /*5c60*/  ELECT P6, URZ, PT ;  /* 0x00000000003f782f */ /* 0x000fda00038c0000 */
.L_x_129:
[----:B------:R-:W-:Y:S04]  /*5c70*/  BSSY B0, `(.L_x_117) ;  /* 0x0000022000007945 */ /* 0x000fe80003800000 */
[----:B------:R-:W-:Y:S05]  /*5c80*/  @!P6 BRA `(.L_x_118) ;  /* 0x000000000080e947 */ /* 0x000fea0003800000 */
[----:B------:R-:W-:-:S04]  /*5c90*/  LOP3.LUT R19, R19, 0x2, RZ, 0xfc, !PT ;  /* 0x0000000213137812 */ /* 0x000fc800078efcff */
[----:B------:R-:W-:-:S13]  /*5ca0*/  ISETP.NE.AND P0, PT, R19, 0x3, PT ;  /* 0x000000031300780c */ /* 0x000fda0003f05270 */
[----:B------:R-:W-:Y:S05]  /*5cb0*/  @!P0 BRA `(.L_x_119) ;  /* 0x0000000000048947 */ /* 0x000fea0003800000 */
[----:B------:R-:W-:Y:S01]  /*5cc0*/  BPT.TRAP 0x1 ;  /* 0x000000040000795c */ /* 0x000fe20000300000 */
.L_x_119:
[----:B------:R-:W0:Y:S01]  /*5cd0*/  S2R R5, SR_CgaCtaId ;  /* 0x0000000000057919 */ /* 0x000e220000008800 */
[----:B------:R-:W-:Y:S02]  /*5ce0*/  MOV R2, 0x400 ;  /* 0x0000040000027802 */ /* 0x000fe40000000f00 */
[----:B------:R-:W-:Y:S02]  /*5cf0*/  SHF.L.U32 R4, R0, 0x1f, RZ ;  /* 0x0000001f00047819 */ /* 0x000fe400000006ff */
[----:B0-----:R-:W-:-:S05]  /*5d00*/  LEA R2, R5, R2, 0x18 ;  /* 0x0000000205027211 */ /* 0x001fca00078ec0ff */
[----:B------:R-:W-:-:S04]  /*5d10*/  VIADD R2, R2, 0x18 ;  /* 0x0000001802027836 */ /* 0x000fc80000000000 */
[C---:B------:R-:W-:Y:S02]  /*5d20*/  IMAD R7, R3.reuse, 0x8, R2 ;  /* 0x0000000803077824 */ /* 0x040fe400078e0202 */
[----:B------:R-:W-:Y:S02]  /*5d30*/  VIADD R3, R3, 0x1 ;  /* 0x0000000103037836 */ /* 0x000fe40000000000 */
[----:B------:R-:W0:Y:S03]  /*5d40*/  SYNCS.PHASECHK.TRANS64.TRYWAIT P0, [R7+URZ], R4 ;  /* 0x00000004070075a7 */ /* 0x000e26000800017f */
[----:B------:R-:W-:-:S04]  /*5d50*/  ISETP.NE.AND P1, PT, R3, 0x3, PT ;  /* 0x000000030300780c */ /* 0x000fc80003f25270 */
[----:B------:R-:W-:Y:S02]  /*5d60*/  SEL R5, RZ, 0x1, P1 ;  /* 0x00000001ff057807 */ /* 0x000fe40000800000 */
[----:B------:R-:W-:Y:S02]  /*5d70*/  SEL R3, R3, RZ, P1 ;  /* 0x000000ff03037207 */ /* 0x000fe40000800000 */
[----:B------:R-:W-:-:S03]  /*5d80*/  LOP3.LUT R9, R0, R5, RZ, 0x3c, !PT ;  /* 0x0000000500097212 */ /* 0x000fc600078e3cff */
[----:B------:R-:W-:Y:S01]  /*5d90*/  IMAD R6, R3, 0x8, R2 ;  /* 0x0000000803067824 */ /* 0x000fe200078e0202 */
[----:B------:R-:W-:Y:S01]  /*5da0*/  SHF.L.U32 R5, R9, 0x1f, RZ ;  /* 0x0000001f09057819 */ /* 0x000fe200000006ff */
[----:B0-----:R-:W-:Y:S06]  /*5db0*/  @!P0 BRA `(.L_x_120) ;  /* 0x0000000000b88947 */ /* 0x001fec0003800000 */
.L_x_130:
[----:B------:R-:W1:Y:S01]  /*5dc0*/  SYNCS.PHASECHK.TRANS64.TRYWAIT P0, [R6+URZ], R5 ;  /* 0x00000005060075a7 */ /* 0x000e62000800017f */
[----:B------:R-:W-:-:S05]  /*5dd0*/  VIADD R0, R3, 0x1 ;  /* 0x0000000103007836 */ /* 0x000fca0000000000 */
[----:B------:R-:W-:-:S04]  /*5de0*/  ISETP.NE.AND P1, PT, R0, 0x3, PT ;  /* 0x000000030000780c */ /* 0x000fc80003f25270 */
[----:B0-----:R-:W-:Y:S02]  /*5df0*/  SEL R4, RZ, 0x1, P1 ;  /* 0x00000001ff047807 */ /* 0x001fe40000800000 */
[----:B------:R-:W-:Y:S02]  /*5e00*/  SEL R3, R0, RZ, P1 ;  /* 0x000000ff00037207 */ /* 0x000fe40000800000 */
[----:B------:R-:W-:Y:S01]  /*5e10*/  LOP3.LUT R0, R9, R4, RZ, 0x3c, !PT ;  /* 0x0000000409007212 */ /* 0x000fe200078e3cff */
[----:B-1----:R-:W-:Y:S06]  /*5e20*/  @!P0 BRA `(.L_x_121) ;  /* 0x0000000000b08947 */ /* 0x002fec0003800000 */
.L_x_131:
[----:B------:R-:W-:Y:S01]  /*5e30*/  IMAD R3, R3, 0x8, R2 ;  /* 0x0000000803037824 */ /* 0x000fe200078e0202 */
[----:B------:R-:W-:-:S07]  /*5e40*/  SHF.L.U32 R0, R0, 0x1f, RZ ;  /* 0x0000001f00007819 */ /* 0x000fce00000006ff */
.L_x_122:
[----:B-1----:R1:W2:Y:S02]  /*5e50*/  SYNCS.PHASECHK.TRANS64.TRYWAIT P0, [R3+URZ], R0 ;  /* 0x00000000030075a7 */ /* 0x0022a4000800017f */
[----:B--2---:R-:W-:Y:S05]  /*5e60*/  @!P0 NANOSLEEP.SYNCS 0x989680 ;  /* 0x009896800000895d */ /* 0x004fea0003900000 */
[----:B------:R-:W2:Y:S02]  /*5e70*/  @!P0 SYNCS.PHASECHK.TRANS64 P0, [R3+URZ], R0 ;  /* 0x00000000030085a7 */ /* 0x000ea4000800007f */
[----:B--2---:R-:W-:Y:S05]  /*5e80*/  @!P0 BRA `(.L_x_122) ;  /* 0xfffffffc00f08947 */ /* 0x004fea000383ffff */
.L_x_118:
[----:B------:R-:W-:Y:S05]  /*5e90*/  BSYNC B0 ;  /* 0x0000000000007941 */ /* 0x000fea0003800000 */
.L_x_117:
[----:B------:R-:W-:Y:S05]  /*5ea0*/  EXIT ;  /* 0x000000000000794d */ /* 0x000fea0003800000 */
.L_x_21:
[----:B---3--:R3:W4:Y:S02]  /*5eb0*/  SYNCS.PHASECHK.TRANS64.TRYWAIT P1, [R3+URZ], R0 ;  /* 0x00000000030075a7 */ /* 0x008724000802017f */
[----:B----4-:R-:W-:Y:S05]  /*5ec0*/  @!P1 NANOSLEEP.SYNCS 0x989680 ;  /* 0x009896800000995d */ /* 0x010fea0003900000 */
[----:B------:R-:W4:Y:S02]  /*5ed0*/  @!P1 SYNCS.PHASECHK.TRANS64 P1, [R3+URZ], R0 ;  /* 0x00000000030095a7 */ /* 0x000f24000802007f */
[----:B----4-:R-:W-:Y:S05]  /*5ee0*/  @!P1 BRA `(.L_x_21) ;  /* 0xfffffffc00f09947 */ /* 0x010fea000383ffff */
[----:B------:R-:W-:Y:S05]  /*5ef0*/  BRA `(.L_x_20) ;  /* 0xffffffb4007c7947 */ /* 0x000fea000383ffff */
.L_x_26:
[----:B-1----:R1:W2:Y:S02]  /*5f00*/  SYNCS.PHASECHK.TRANS64.TRYWAIT P1, [R5+URZ], R4 ;  /* 0x00000004050075a7 */ /* 0x0022a4000802017f */
[----:B--2---:R-:W-:Y:S05]  /*5f10*/  @!P1 NANOSLEEP.SYNCS 0x989680 ;  /* 0x009896800000995d */ /* 0x004fea0003900000 */
[----:B------:R-:W2:Y:S02]  /*5f20*/  @!P1 SYNCS.PHASECHK.TRANS64 P1, [R5+URZ], R4 ;  /* 0x00000004050095a7 */ /* 0x000ea4000802007f */
[----:B--2---:R-:W-:Y:S05]  /*5f30*/  @!P1 BRA `(.L_x_26) ;  /* 0xfffffffc00f09947 */ /* 0x004fea000383ffff */
[----:B------:R-:W-:Y:S05]  /*5f40*/  BRA `(.L_x_25) ;  /* 0xffffffb8006c7947 */ /* 0x000fea000383ffff */
.L_x_105:
[----:B------:R-:W-:Y:S01]  /*5f50*/  BSSY B1, `(.L_x_123) ;  /* 0x0000006000017945 */ /* 0x000fe20003800000 */
[----:B------:R-:W-:-:S07]  /*5f60*/  IMAD.MOV.U32 R15, RZ, RZ, -0x1 ;  /* 0xffffffffff0f7424 */ /* 0x000fce00078e00ff */
[----:B------:R-:W-:Y:S05]  /*5f70*/  WARPSYNC.COLLECTIVE R15, `(.L_x_124) ;  /* 0x000000000f0c7348 */ /* 0x000fea0003c00000 */
[----:B------:R-:W-:Y:S02]  /*5f80*/  ELECT P6, UR62, PT ;  /* 0x00000000003e782f */ /* 0x000fe400038c0000 */
[----:B------:R-:W-:Y:S01]  /*5f90*/  MOV R14, UR62 ;  /* 0x0000003e000e7c02 */ /* 0x000fe20008000f00 */
[----:B------:R-:W-:Y:S10]  /*5fa0*/  ENDCOLLECTIVE ;  /* 0x000000000000791b */ /* 0x000ff40003800000 */
.L_x_124:
[----:B------:R-:W-:Y:S05]  /*5fb0*/  BSYNC B1 ;  /* 0x0000000000017941 */ /* 0x000fea0003800000 */
.L_x_123:
[----:B------:R-:W-:Y:S05]  /*5fc0*/  BRA `(.L_x_125) ;  /* 0xfffffff000647947 */ /* 0x000fea000383ffff */
.L_x_108:
[----:B-1----:R1:W2:Y:S02]  /*5fd0*/  SYNCS.PHASECHK.TRANS64.TRYWAIT P0, [R23+URZ+0x18], R14 ;  /* 0x0000180e170075a7 */ /* 0x0022a4000800017f */
[----:B--2---:R-:W-:Y:S05]  /*5fe0*/  @!P0 NANOSLEEP.SYNCS 0x989680 ;  /* 0x009896800000895d */ /* 0x004fea0003900000 */
[----:B------:R-:W2:Y:S02]  /*5ff0*/  @!P0 SYNCS.PHASECHK.TRANS64 P0, [R23+URZ+0x18], R14 ;  /* 0x0000180e170085a7 */ /* 0x000ea4000800007f */
[----:B--2---:R-:W-:Y:S05]  /*6000*/  @!P0 BRA `(.L_x_108) ;  /* 0xfffffffc00f08947 */ /* 0x004fea000383ffff */
[----:B------:R-:W-:Y:S05]  /*6010*/  BRA `(.L_x_126) ;  /* 0xfffffff0009c7947 */ /* 0x000fea000383ffff */
.L_x_116:
[----:B------:R-:W-:Y:S01]  /*6020*/  BSSY B0, `(.L_x_127) ;  /* 0x0000006000007945 */ /* 0x000fe20003800000 */
[----:B------:R-:W-:-:S07]  /*6030*/  IMAD.MOV.U32 R15, RZ, RZ, -0x1 ;  /* 0xffffffffff0f7424 */ /* 0x000fce00078e00ff */
[----:B------:R-:W-:Y:S05]  /*6040*/  WARPSYNC.COLLECTIVE R15, `(.L_x_128) ;  /* 0x000000000f0c7348 */ /* 0x000fea0003c00000 */
[----:B------:R-:W-:Y:S02]  /*6050*/  ELECT P6, UR62, PT ;  /* 0x00000000003e782f */ /* 0x000fe400038c0000 */
[----:B------:R-:W-:Y:S01]  /*6060*/  MOV R14, UR62 ;  /* 0x0000003e000e7c02 */ /* 0x000fe20008000f00 */
[----:B------:R-:W-:Y:S10]  /*6070*/  ENDCOLLECTIVE ;  /* 0x000000000000791b */ /* 0x000ff40003800000 */
.L_x_128:
[----:B------:R-:W-:Y:S05]  /*6080*/  BSYNC B0 ;  /* 0x0000000000007941 */ /* 0x000fea0003800000 */
.L_x_127:
[----:B------:R-:W-:Y:S05]  /*6090*/  BRA `(.L_x_129) ;  /* 0xfffffff800f47947 */ /* 0x000fea000383ffff */
.L_x_120:
[----:B0-----:R0:W1:Y:S02]  /*60a0*/  SYNCS.PHASECHK.TRANS64.TRYWAIT P0, [R7+URZ], R4 ;  /* 0x00000004070075a7 */ /* 0x001064000800017f */
[----:B-1----:R-:W-:Y:S05]  /*60b0*/  @!P0 NANOSLEEP.SYNCS 0x989680 ;  /* 0x009896800000895d */ /* 0x002fea0003900000 */
[----:B------:R-:W1:Y:S02]  /*60c0*/  @!P0 SYNCS.PHASECHK.TRANS64 P0, [R7+URZ], R4 ;  /* 0x00000004070085a7 */ /* 0x000e64000800007f */
[----:B-1----:R-:W-:Y:S05]  /*60d0*/  @!P0 BRA `(.L_x_120) ;  /* 0xfffffffc00f08947 */ /* 0x002fea000383ffff */
[----:B------:R-:W-:Y:S05]  /*60e0*/  BRA `(.L_x_130) ;  /* 0xfffffffc00347947 */ /* 0x000fea000383ffff */
.L_x_121:
[----:B0-----:R0:W1:Y:S02]  /*60f0*/  SYNCS.PHASECHK.TRANS64.TRYWAIT P0, [R6+URZ], R5 ;  /* 0x00000005060075a7 */ /* 0x001064000800017f */
[----:B-1----:R-:W-:Y:S05]  /*6100*/  @!P0 NANOSLEEP.SYNCS 0x989680 ;  /* 0x009896800000895d */ /* 0x002fea0003900000 */
[----:B------:R-:W1:Y:S02]  /*6110*/  @!P0 SYNCS.PHASECHK.TRANS64 P0, [R6+URZ], R5 ;  /* 0x00000005060085a7 */ /* 0x000e64000800007f */
[----:B-1----:R-:W-:Y:S05]  /*6120*/  @!P0 BRA `(.L_x_121) ;  /* 0xfffffffc00f08947 */ /* 0x002fea000383ffff */
[----:B------:R-:W-:Y:S05]  /*6130*/  BRA `(.L_x_131) ;  /* 0xfffffffc003c7947 */ /* 0x000fea000383ffff */
.L_x_132:
[----:B------:R-:W-:-:S00]  /*6140*/  BRA `(.L_x_132) ;  /* 0xfffffffc00fc7947 */ /* 0x000fc0000383ffff */
[----:B------:R-:W-:-:S00]  /*6150*/  NOP ;  /* 0x0000000000007918 */ /* 0x000fc00000000000 */
        /* <DEDUP_REMOVED lines=10> */
.L_x_133:


//--------------------- .nv.global.init           --------------------------
	.section	.nv.global.init,"aw",@progbits
.nv.global.init:
	.type		$str$22,@object
	.size		$str$22,($str$23 - $str$22)
$str$22:
        /*0000*/ 	.byte	0x6b, 0x5f, 0x74, 0x69, 0x6c, 0x65, 0x5f, 0x63, 0x6f, 0x75, 0x6e, 0x74, 0x20, 0x3e, 0x3d, 0x20
        /*0010*/ 	.byte	0x31, 0x00
	.type		$str$23,@object
	.size		$str$23,(__unnamed_1 - $str$23)
$str$23:
        /*0012*/ 	.byte	0x2f, 0x74, 0x6d, 0x70, 0x2f, 0x63, 0x75, 0x74, 0x6c, 0x61, 0x73, 0x73, 0x5f, 0x73, 0x77, 0x65
        /*0022*/ 	.byte	0x65, 0x70, 0x5f, 0x73, 0x72, 0x63, 0x2f, 0x69, 0x6e, 0x63, 0x6c, 0x75, 0x64, 0x65, 0x2f, 0x63
        /*0032*/ 	.byte	0x75, 0x74, 0x6c, 0x61, 0x73, 0x73, 0x2f, 0x67, 0x65, 0x6d, 0x6d, 0x2f, 0x63, 0x6f, 0x6c, 0x6c
        /*0042*/ 	.byte	0x65, 0x63, 0x74, 0x69, 0x76, 0x65, 0x2f, 0x73, 0x6d, 0x39, 0x30, 0x5f, 0x6d, 0x6d, 0x61, 0x5f
        /*0052*/ 	.byte	0x74, 0x6d, 0x61, 0x5f, 0x67, 0x6d, 0x6d, 0x61, 0x5f, 0x73, 0x73, 0x5f, 0x77, 0x61, 0x72, 0x70
        /*0062*/ 	.byte	0x73, 0x70, 0x65, 0x63, 0x69, 0x61, 0x6c, 0x69, 0x7a, 0x65, 0x64, 0x2e, 0x68, 0x70, 0x70, 0x00
	.type		__unnamed_1,@object
	.size		__unnamed_1,(.L_0 - __unnamed_1)
__unnamed_1:
        /*0072*/ 	.byte	0x76, 0x6f, 0x69, 0x64, 0x20, 0x63, 0x75, 0x74, 0x6c, 0x61, 0x73, 0x73, 0x3a, 0x3a, 0x67, 0x65
        /* <DEDUP_REMOVED lines=180> */
        /*0bc2*/ 	.byte	0x5d, 0x00
.L_0:


//--------------------- .nv.shared._ZN7cutlass13device_kernelINS_4gemm6kernel13GemmUniversalIN4cute5tupleIJiiiiEEENS1_10collective13CollectiveMmaINS1_34MainloopSm90TmaGmmaWarpSpecializedILi3ENS5_IJNS4_1CILi2EEENSA_ILi1EEESC_EEENS1_35KernelTmaWarpSpecializedCooperativeEEENS5_IJNSA_ILi128EEENSA_ILi64EEESH_EEENS_6half_tENS5_IJlSC_lEEESJ_SK_NS4_8TiledMMAINS4_8MMA_AtomIJNS4_4SM904GMMA25MMA_64x64x16_F32F16F16_SSILNSO_5MajorE0ELSQ_0ELNSO_7ScaleInE1ELSR_1EEEEEENS4_6LayoutISD_NS5_IJSC_NSA_ILi0EEESV_EEEEENS5_IJNS4_10UnderscoreESY_SY_EEEEENS4_13SM90_TMA_LOADENS4_14ComposedLayoutINS4_7SwizzleILi3ELi4ELi3EEENS4_18smem_ptr_flag_bitsILi16EEENSU_INS5_IJNSA_ILi8EEESH_EEENS5_IJSH_SC_EEEEEEEvNS4_8identityENS4_23SM90_TMA_LOAD_MULTICASTES1B_vS1C_EENS_8epilogue10collective6detail29Sm90TmaWarpSpecializedAdapterINS1G_15DefaultEpilogueISJ_SK_SK_NS1F_6thread17LinearCombinationISJ_Li1EffLNS1K_9ScaleType4KindE0ELNS_15FloatRoundStyleE2ESJ_EENS1_15EpilogueDefaultEEEEEvvEEEEvNT_6ParamsE --------------------------
	.section	.nv.shared._ZN7cutlass13device_kernelINS_4gemm6kernel13GemmUniversalIN4cute5tupleIJiiiiEEENS1_10collective13CollectiveMmaINS1_34MainloopSm90TmaGmmaWarpSpecializedILi3ENS5_IJNS4_1CILi2EEENSA_ILi1EEESC_EEENS1_35KernelTmaWarpSpecializedCooperativeEEENS5_IJNSA_ILi128EEENSA_ILi64EEESH_EEENS_6half_tENS5_IJlSC_lEEESJ_SK_NS4_8TiledMMAINS4_8MMA_AtomIJNS4_4SM904GMMA25MMA_64x64x16_F32F16F16_SSILNSO_5MajorE0ELSQ_0ELNSO_7ScaleInE1ELSR_1EEEEEENS4_6LayoutISD_NS5_IJSC_NSA_ILi0EEESV_EEEEENS5_IJNS4_10UnderscoreESY_SY_EEEEENS4_13SM90_TMA_LOADENS4_14ComposedLayoutINS4_7SwizzleILi3ELi4ELi3EEENS4_18smem_ptr_flag_bitsILi16EEENSU_INS5_IJNSA_ILi8EEESH_EEENS5_IJSH_SC_EEEEEEEvNS4_8identityENS4_23SM90_TMA_LOAD_MULTICASTES1B_vS1C_EENS_8epilogue10collective6detail29Sm90TmaWarpSpecializedAdapterINS1G_15DefaultEpilogueISJ_SK_SK_NS1F_6thread17LinearCombinationISJ_Li1EffLNS1K_9ScaleType4KindE0ELNS_15FloatRoundStyleE2ESJ_EENS1_15EpilogueDefaultEEEEEvvEEEEvNT_6ParamsE,"aw",@nobits
	.sectionflags	@""
	.align	16
	.zero		1024


//--------------------- .nv.shared.reserved.0     --------------------------
	.section	.nv.shared.reserved.0,"aw",@nobits
	.weak		__nv_reservedSMEM_offset_0_alias
	.size		__nv_reservedSMEM_offset_0_alias, 0, 0
	.other		__nv_reservedSMEM_offset_0_alias,@"STO_CUDA_RESERVED_SHARED STV_DEFAULT"
__nv_reservedSMEM_offset_0_alias:
	.zero		0


//--------------------- .nv.global                --------------------------
	.section	.nv.global,"aw",@nobits
.nv.global:
	.type		_ZN39_INTERNAL_b3871bb3_4_k_cu_a4ed090c_35464cute1_E,@object
	.size		_ZN39_INTERNAL_b3871bb3_4_k_cu_a4ed090c_35464cute1_E,(_ZN39_INTERNAL_b3871bb3_4_k_cu_a4ed090c_35464cuda3std3__45__cpo6cbeginE - _ZN39_INTERNAL_b3871bb3_4_k_cu_a4ed090c_35464cute1_E)
_ZN39_INTERNAL_b3871bb3_4_k_cu_a4ed090c_35464cute1_E:
	.zero		1
	.type		_ZN39_INTERNAL_b3871bb3_4_k_cu_a4ed090c_35464cuda3std3__45__cpo6cbeginE,@object
	.size		_ZN39_INTERNAL_b3871bb3_4_k_cu_a4ed090c_35464cuda3std3__45__cpo6cbeginE,(_ZN39_INTERNAL_b3871bb3_4_k_cu_a4ed090c_35464cuda3std3__48in_placeE - _ZN39_INTERNAL_b3871bb3_4_k_cu_a4ed090c_35464cuda3std3__45__cpo6cbeginE)
_ZN39_INTERNAL_b3871bb3_4_k_cu_a4ed090c_35464cuda3std3__45__cpo6cbeginE:
	.zero		1
	.type		_ZN39_INTERNAL_b3871bb3_4_k_cu_a4ed090c_35464cuda3std3__48in_placeE,@object
	.size		_ZN39_INTERNAL_b3871bb3_4_k_cu_a4ed090c_35464cuda3std3__48in_placeE,(_ZN39_INTERNAL_b3871bb3_4_k_cu_a4ed090c_35464cuda3std6ranges3__45__cpo9iter_moveE - _ZN39_INTERNAL_b3871bb3_4_k_cu_a4ed090c_35464cuda3std3__48in_placeE)
_ZN39_INTERNAL_b3871bb3_4_k_cu_a4ed090c_35464cuda3std3__48in_placeE:
	.zero		1
	.type		_ZN39_INTERNAL_b3871bb3_4_k_cu_a4ed090c_35464cuda3std6ranges3__45__cpo9iter_moveE,@object
	.size		_ZN39_INTERNAL_b3871bb3_4_k_cu_a4ed090c_35464cuda3std6ranges3__45__cpo9iter_moveE,(_ZN39_INTERNAL_b3871bb3_4_k_cu_a4ed090c_35464cuda3std3__45__cpo5beginE - _ZN39_INTERNAL_b3871bb3_4_k_cu_a4ed090c_35464cuda3std6ranges3__45__cpo9iter_moveE)
_ZN39_INTERNAL_b3871bb3_4_k_cu_a4ed090c_35464cuda3std6ranges3__45__cpo9iter_moveE:
	.zero		1
	.type		_ZN39_INTERNAL_b3871bb3_4_k_cu_a4ed090c_35464cuda3std3__45__cpo5beginE,@object
	.size		_ZN39_INTERNAL_b3871bb3_4_k_cu_a4ed090c_35464cuda3std3__45__cpo5beginE,(_ZN39_INTERNAL_b3871bb3_4_k_cu_a4ed090c_35464cuda3std3__441_GLOBAL__N__b3871bb3_4_k_cu_a4ed090c_35466ignoreE - _ZN39_INTERNAL_b3871bb3_4_k_cu_a4ed090c_35464cuda3std3__45__cpo5beginE)
_ZN39_INTERNAL_b3871bb3_4_k_cu_a4ed090c_35464cuda3std3__45__cpo5beginE:
	.zero		1
	.type		_ZN39_INTERNAL_b3871bb3_4_k_cu_a4ed090c_35464cuda3std3__441_GLOBAL__N__b3871bb3_4_k_cu_a4ed090c_35466ignoreE,@object
	.size		_ZN39_INTERNAL_b3871bb3_4_k_cu_a4ed090c_35464cuda3std3__441_GLOBAL__N__b3871bb3_4_k_cu_a4ed090c_35466ignoreE,(_ZN39_INTERNAL_b3871bb3_4_k_cu_a4ed090c_35464cute7productE - _ZN39_INTERNAL_b3871bb3_4_k_cu_a4ed090c_35464cuda3std3__441_GLOBAL__N__b3871bb3_4_k_cu_a4ed090c_35466ignoreE)
_ZN39_INTERNAL_b3871bb3_4_k_cu_a4ed090c_35464cuda3std3__441_GLOBAL__N__b3871bb3_4_k_cu_a4ed090c_35466ignoreE:
	.zero		1
	.type		_ZN39_INTERNAL_b3871bb3_4_k_cu_a4ed090c_35464cute7productE,@object
	.size		_ZN39_INTERNAL_b3871bb3_4_k_cu_a4ed090c_35464cute7productE,(_ZN39_INTERNAL_b3871bb3_4_k_cu_a4ed090c_35464cuda3std3__45__cpo3endE - _ZN39_INTERNAL_b3871bb3_4_k_cu_a4ed090c_35464cute7productE)
_ZN39_INTERNAL_b3871bb3_4_k_cu_a4ed090c_35464cute7productE:
	.zero		1
	.type		_ZN39_INTERNAL_b3871bb3_4_k_cu_a4ed090c_35464cuda3std3__45__cpo3endE,@object
	.size		_ZN39_INTERNAL_b3871bb3_4_k_cu_a4ed090c_35464cuda3std3__45__cpo3endE,(_ZN39_INTERNAL_b3871bb3_4_k_cu_a4ed090c_35464cuda3std3__419piecewise_constructE - _ZN39_INTERNAL_b3871bb3_4_k_cu_a4ed090c_35464cuda3std3__45__cpo3endE)
_ZN39_INTERNAL_b3871bb3_4_k_cu_a4ed090c_35464cuda3std3__45__cpo3endE:
	.zero		1
	.type		_ZN39_INTERNAL_b3871bb3_4_k_cu_a4ed090c_35464cuda3std3__419piecewise_constructE,@object
	.size		_ZN39_INTERNAL_b3871bb3_4_k_cu_a4ed090c_35464cuda3std3__419piecewise_constructE,(_ZN39_INTERNAL_b3871bb3_4_k_cu_a4ed090c_35464cuda3std3__45__cpo4cendE - _ZN39_INTERNAL_b3871bb3_4_k_cu_a4ed090c_35464cuda3std3__419piecewise_constructE)
_ZN39_INTERNAL_b3871bb3_4_k_cu_a4ed090c_35464cuda3std3__419piecewise_constructE:
	.zero		1
	.type		_ZN39_INTERNAL_b3871bb3_4_k_cu_a4ed090c_35464cuda3std3__45__cpo4cendE,@object
	.size		_ZN39_INTERNAL_b3871bb3_4_k_cu_a4ed090c_35464cuda3std3__45__cpo4cendE,(_ZN39_INTERNAL_b3871bb3_4_k_cu_a4ed090c_35464cuda3std6ranges3__45__cpo4swapE - _ZN39_INTERNAL_b3871bb3_4_k_cu_a4ed090c_35464cuda3std3__45__cpo4cendE)
_ZN39_INTERNAL_b3871bb3_4_k_cu_a4ed090c_35464cuda3std3__45__cpo4cendE:
	.zero		1
	.type		_ZN39_INTERNAL_b3871bb3_4_k_cu_a4ed090c_35464cuda3std6ranges3__45__cpo4swapE,@object
	.size		_ZN39_INTERNAL_b3871bb3_4_k_cu_a4ed090c_35464cuda3std6ranges3__45__cpo4swapE,(.L_8 - _ZN39_INTERNAL_b3871bb3_4_k_cu_a4ed090c_35464cuda3std6ranges3__45__cpo4swapE)
_ZN39_INTERNAL_b3871bb3_4_k_cu_a4ed090c_35464cuda3std6ranges3__45__cpo4swapE:
	.zero		1
.L_8:


//--------------------- .nv.constant0._ZN7cutlass13device_kernelINS_4gemm6kernel13GemmUniversalIN4cute5tupleIJiiiiEEENS1_10collective13CollectiveMmaINS1_34MainloopSm90TmaGmmaWarpSpecializedILi3ENS5_IJNS4_1CILi2EEENSA_ILi1EEESC_EEENS1_35KernelTmaWarpSpecializedCooperativeEEENS5_IJNSA_ILi128EEENSA_ILi64EEESH_EEENS_6half_tENS5_IJlSC_lEEESJ_SK_NS4_8TiledMMAINS4_8MMA_AtomIJNS4_4SM904GMMA25MMA_64x64x16_F32F16F16_SSILNSO_5MajorE0ELSQ_0ELNSO_7ScaleInE1ELSR_1EEEEEENS4_6LayoutISD_NS5_IJSC_NSA_ILi0EEESV_EEEEENS5_IJNS4_10UnderscoreESY_SY_EEEEENS4_13SM90_TMA_LOADENS4_14ComposedLayoutINS4_7SwizzleILi3ELi4ELi3EEENS4_18smem_ptr_flag_bitsILi16EEENSU_INS5_IJNSA_ILi8EEESH_EEENS5_IJSH_SC_EEEEEEEvNS4_8identityENS4_23SM90_TMA_LOAD_MULTICASTES1B_vS1C_EENS_8epilogue10collective6detail29Sm90TmaWarpSpecializedAdapterINS1G_15DefaultEpilogueISJ_SK_SK_NS1F_6thread17LinearCombinationISJ_Li1EffLNS1K_9ScaleType4KindE0ELNS_15FloatRoundStyleE2ESJ_EENS1_15EpilogueDefaultEEEEEvvEEEEvNT_6ParamsE --------------------------
	.section	.nv.constant0._ZN7cutlass13device_kernelINS_4gemm6kernel13GemmUniversalIN4cute5tupleIJiiiiEEENS1_10collective13CollectiveMmaINS1_34MainloopSm90TmaGmmaWarpSpecializedILi3ENS5_IJNS4_1CILi2EEENSA_ILi1EEESC_EEENS1_35KernelTmaWarpSpecializedCooperativeEEENS5_IJNSA_ILi128EEENSA_ILi64EEESH_EEENS_6half_tENS5_IJlSC_lEEESJ_SK_NS4_8TiledMMAINS4_8MMA_AtomIJNS4_4SM904GMMA25MMA_64x64x16_F32F16F16_SSILNSO_5MajorE0ELSQ_0ELNSO_7ScaleInE1ELSR_1EEEEEENS4_6LayoutISD_NS5_IJSC_NSA_ILi0EEESV_EEEEENS5_IJNS4_10UnderscoreESY_SY_EEEEENS4_13SM90_TMA_LOADENS4_14ComposedLayoutINS4_7SwizzleILi3ELi4ELi3EEENS4_18smem_ptr_flag_bitsILi16EEENSU_INS5_IJNSA_ILi8EEESH_EEENS5_IJSH_SC_EEEEEEEvNS4_8identityENS4_23SM90_TMA_LOAD_MULTICASTES1B_vS1C_EENS_8epilogue10collective6detail29Sm90TmaWarpSpecializedAdapterINS1G_15DefaultEpilogueISJ_SK_SK_NS1F_6thread17LinearCombinationISJ_Li1EffLNS1K_9ScaleType4KindE0ELNS_15FloatRoundStyleE2ESJ_EENS1_15EpilogueDefaultEEEEEvvEEEEvNT_6ParamsE,"a",@progbits
	.sectionflags	@""
	.align	4
.nv.constant0._ZN7cutlass13device_kernelINS_4gemm6kernel13GemmUniversalIN4cute5tupleIJiiiiEEENS1_10collective13CollectiveMmaINS1_34MainloopSm90TmaGmmaWarpSpecializedILi3ENS5_IJNS4_1CILi2EEENSA_ILi1EEESC_EEENS1_35KernelTmaWarpSpecializedCooperativeEEENS5_IJNSA_ILi128EEENSA_ILi64EEESH_EEENS_6half_tENS5_IJlSC_lEEESJ_SK_NS4_8TiledMMAINS4_8MMA_AtomIJNS4_4SM904GMMA25MMA_64x64x16_F32F16F16_SSILNSO_5MajorE0ELSQ_0ELNSO_7ScaleInE1ELSR_1EEEEEENS4_6LayoutISD_NS5_IJSC_NSA_ILi0EEESV_EEEEENS5_IJNS4_10UnderscoreESY_SY_EEEEENS4_13SM90_TMA_LOADENS4_14ComposedLayoutINS4_7SwizzleILi3ELi4ELi3EEENS4_18smem_ptr_flag_bitsILi16EEENSU_INS5_IJNSA_ILi8EEESH_EEENS5_IJSH_SC_EEEEEEEvNS4_8identityENS4_23SM90_TMA_LOAD_MULTICASTES1B_vS1C_EENS_8epilogue10collective6detail29Sm90TmaWarpSpecializedAdapterINS1G_15DefaultEpilogueISJ_SK_SK_NS1F_6thread17LinearCombinationISJ_Li1EffLNS1K_9ScaleType4KindE0ELNS_15FloatRoundStyleE2ESJ_EENS1_15EpilogueDefaultEEEEEvvEEEEvNT_6ParamsE:
	.zero		1664


//--------------------- SYMBOLS --------------------------

	.type		.nv.reservedSmem.offset0,@object
	.size		.nv.reservedSmem.offset0,0x4
	.type		__assertfail,@function
